// auto-generated by cutlass_sweep.gemm — config: {"arch": "sm_90", "cluster_m": 2, "cluster_n": 1, "dtype": "fp16", "dtype_b": "fp16", "layout": "nn", "stages": 2, "tile_k": 64, "tile_m": 128, "tile_n": 128}
#include "cutlass/cutlass.h"
#include "cutlass/gemm/collective/collective_builder.hpp"
#include "cutlass/gemm/device/gemm_universal_adapter.h"
#include "cutlass/gemm/kernel/gemm_universal.hpp"
#include "cutlass/epilogue/collective/collective_builder.hpp"

using ElemA = cutlass::half_t;
using ElemB = cutlass::half_t;
using ElemCD = cutlass::half_t;
using Acc  = float;
using TileShape    = cute::Shape<cute::_128, cute::_128, cute::_64>;
using ClusterShape = cute::Shape<cute::_2, cute::_1, cute::_1>;

using CollectiveEpilogue = typename cutlass::epilogue::collective::CollectiveBuilder<
    cutlass::arch::Sm90, cutlass::arch::OpClassTensorOp,
    TileShape, ClusterShape,
    cutlass::epilogue::collective::EpilogueTileAuto,
    Acc, Acc,
    ElemCD, cutlass::layout::RowMajor, 128 / cutlass::sizeof_bits<ElemCD>::value,
    ElemCD, cutlass::layout::RowMajor, 128 / cutlass::sizeof_bits<ElemCD>::value,
    cutlass::epilogue::collective::EpilogueScheduleAuto
  >::CollectiveOp;

using CollectiveMainloop = typename cutlass::gemm::collective::CollectiveBuilder<
    cutlass::arch::Sm90, cutlass::arch::OpClassTensorOp,
    ElemA, cutlass::layout::RowMajor, 128 / cutlass::sizeof_bits<ElemA>::value,
    ElemB, cutlass::layout::RowMajor, 128 / cutlass::sizeof_bits<ElemB>::value,
    Acc,
    TileShape, ClusterShape,
    cutlass::gemm::collective::StageCount<2>,
    cutlass::gemm::collective::KernelScheduleAuto
  >::CollectiveOp;

using GemmKernel = cutlass::gemm::kernel::GemmUniversal<
    cute::Shape<int,int,int,int>,
    CollectiveMainloop,
    CollectiveEpilogue
>;
using Gemm = cutlass::gemm::device::GemmUniversalAdapter<GemmKernel>;

// Force the device kernel symbol into the cubin without needing a host main.
auto* _anchor = &cutlass::device_kernel<GemmKernel>;


// ===== COMPILED SASS (sm_90a) =====

	.target	sm_90a

	.elftype	@"ET_EXEC"


//--------------------- .note.nv.tkinfo           --------------------------
	.section	.note.nv.tkinfo,"",@"SHT_NOTE"
	.sectionflags	@"SHF_NOTE_NV_TKINFO"
	.tkinfo
        /*0018*/ 	.word	0x00000002
        /*0030*/ 	.string	""
        /*0030*/ 	.string	"ptxas"
        /*0030*/ 	.string	"Cuda compilation tools, release 13.0, V13.0.88"
        /*0030*/ 	.string	"Build cuda_13.0.r13.0/compiler.36424714_0"
        /*0030*/ 	.string	"-arch sm_90a -m 64 "



//--------------------- .note.nv.cuinfo           --------------------------
	.section	.note.nv.cuinfo,"",@"SHT_NOTE"
	.sectionflags	@"SHF_NOTE_NV_CUINFO"
        /*0018*/ 	.short	0x0002
        /*001a*/ 	.short	0x005a
        /*001c*/ 	.short	0x0082
	.zero		2


//--------------------- .nv.info                  --------------------------
	.section	.nv.info,"",@"SHT_CUDA_INFO"
	.align	4


	//----- nvinfo : EIATTR_REGCOUNT
	.align		4
        /*0000*/ 	.byte	0x04, 0x2f
        /*0002*/ 	.short	(.L_15 - .L_14)
	.align		4
.L_14:
        /*0004*/ 	.word	index@(_ZN7cutlass13device_kernelINS_4gemm6kernel13GemmUniversalIN4cute5tupleIJiiiiEEENS1_10collective13CollectiveMmaINS1_34MainloopSm90TmaGmmaWarpSpecializedILi2ENS5_IJNS4_1CILi2EEENSA_ILi1EEESC_EEENS1_35KernelTmaWarpSpecializedCooperativeEEENS5_IJNSA_ILi128EEESG_NSA_ILi64EEEEEENS_6half_tENS5_IJlSC_lEEESJ_NS5_IJSC_llEEENS4_8TiledMMAINS4_8MMA_AtomIJNS4_4SM904GMMA26MMA_64x128x16_F32F16F16_SSILNSP_5MajorE0ELSR_1ELNSP_7ScaleInE1ELSS_1EEEEEENS4_6LayoutISD_NS5_IJSC_NSA_ILi0EEESW_EEEEENS5_IJNS4_10UnderscoreESZ_SZ_EEEEENS4_13SM90_TMA_LOADENS4_14ComposedLayoutINS4_7SwizzleILi3ELi4ELi3EEENS4_18smem_ptr_flag_bitsILi16EEENSV_INS5_IJNSA_ILi8EEESH_EEENS5_IJSH_SC_EEEEEEEvNS4_8identityENS4_23SM90_TMA_LOAD_MULTICASTENS13_IS15_S17_NSV_INS5_IJSH_S18_EEENS5_IJSC_SH_EEEEEEEvS1D_EENS_8epilogue10collective6detail29Sm90TmaWarpSpecializedAdapterINS1L_15DefaultEpilogueISJ_SK_SK_NS1K_6thread17LinearCombinationISJ_Li1EffLNS1P_9ScaleType4KindE0ELNS_15FloatRoundStyleE2ESJ_EENS1_15EpilogueDefaultEEEEEvvEEEEvNT_6ParamsE)
        /*0008*/ 	.word	0x000000a8


	//----- nvinfo : EIATTR_FRAME_SIZE
	.align		4
.L_15:
        /*000c*/ 	.byte	0x04, 0x11
        /*000e*/ 	.short	(.L_17 - .L_16)
	.align		4
.L_16:
        /*0010*/ 	.word	index@(_ZN7cutlass13device_kernelINS_4gemm6kernel13GemmUniversalIN4cute5tupleIJiiiiEEENS1_10collective13CollectiveMmaINS1_34MainloopSm90TmaGmmaWarpSpecializedILi2ENS5_IJNS4_1CILi2EEENSA_ILi1EEESC_EEENS1_35KernelTmaWarpSpecializedCooperativeEEENS5_IJNSA_ILi128EEESG_NSA_ILi64EEEEEENS_6half_tENS5_IJlSC_lEEESJ_NS5_IJSC_llEEENS4_8TiledMMAINS4_8MMA_AtomIJNS4_4SM904GMMA26MMA_64x128x16_F32F16F16_SSILNSP_5MajorE0ELSR_1ELNSP_7ScaleInE1ELSS_1EEEEEENS4_6LayoutISD_NS5_IJSC_NSA_ILi0EEESW_EEEEENS5_IJNS4_10UnderscoreESZ_SZ_EEEEENS4_13SM90_TMA_LOADENS4_14ComposedLayoutINS4_7SwizzleILi3ELi4ELi3EEENS4_18smem_ptr_flag_bitsILi16EEENSV_INS5_IJNSA_ILi8EEESH_EEENS5_IJSH_SC_EEEEEEEvNS4_8identityENS4_23SM90_TMA_LOAD_MULTICASTENS13_IS15_S17_NSV_INS5_IJSH_S18_EEENS5_IJSC_SH_EEEEEEEvS1D_EENS_8epilogue10collective6detail29Sm90TmaWarpSpecializedAdapterINS1L_15DefaultEpilogueISJ_SK_SK_NS1K_6thread17LinearCombinationISJ_Li1EffLNS1P_9ScaleType4KindE0ELNS_15FloatRoundStyleE2ESJ_EENS1_15EpilogueDefaultEEEEEvvEEEEvNT_6ParamsE)
        /*0014*/ 	.word	0x00000000


	//----- nvinfo : EIATTR_MIN_STACK_SIZE
	.align		4
.L_17:
        /*0018*/ 	.byte	0x04, 0x12
        /*001a*/ 	.short	(.L_19 - .L_18)
	.align		4
.L_18:
        /*001c*/ 	.word	index@(_ZN7cutlass13device_kernelINS_4gemm6kernel13GemmUniversalIN4cute5tupleIJiiiiEEENS1_10collective13CollectiveMmaINS1_34MainloopSm90TmaGmmaWarpSpecializedILi2ENS5_IJNS4_1CILi2EEENSA_ILi1EEESC_EEENS1_35KernelTmaWarpSpecializedCooperativeEEENS5_IJNSA_ILi128EEESG_NSA_ILi64EEEEEENS_6half_tENS5_IJlSC_lEEESJ_NS5_IJSC_llEEENS4_8TiledMMAINS4_8MMA_AtomIJNS4_4SM904GMMA26MMA_64x128x16_F32F16F16_SSILNSP_5MajorE0ELSR_1ELNSP_7ScaleInE1ELSS_1EEEEEENS4_6LayoutISD_NS5_IJSC_NSA_ILi0EEESW_EEEEENS5_IJNS4_10UnderscoreESZ_SZ_EEEEENS4_13SM90_TMA_LOADENS4_14ComposedLayoutINS4_7SwizzleILi3ELi4ELi3EEENS4_18smem_ptr_flag_bitsILi16EEENSV_INS5_IJNSA_ILi8EEESH_EEENS5_IJSH_SC_EEEEEEEvNS4_8identityENS4_23SM90_TMA_LOAD_MULTICASTENS13_IS15_S17_NSV_INS5_IJSH_S18_EEENS5_IJSC_SH_EEEEEEEvS1D_EENS_8epilogue10collective6detail29Sm90TmaWarpSpecializedAdapterINS1L_15DefaultEpilogueISJ_SK_SK_NS1K_6thread17LinearCombinationISJ_Li1EffLNS1P_9ScaleType4KindE0ELNS_15FloatRoundStyleE2ESJ_EENS1_15EpilogueDefaultEEEEEvvEEEEvNT_6ParamsE)
        /*0020*/ 	.word	0x00000000
.L_19:


//--------------------- .nv.compat                --------------------------
	.section	.nv.compat,"",@"SHT_CUDA_COMPAT_INFO"
	.align	4
        /*0000*/ 	.byte	0x02, 0x09, 0x01, 0x00, 0x02, 0x02, 0x04, 0x00, 0x02, 0x05, 0x05, 0x00, 0x03, 0x07, 0x01, 0x01
        /*0010*/ 	.byte	0x02, 0x03, 0x01, 0x00, 0x02, 0x06, 0x01, 0x00, 0x04, 0x0b, 0x08, 0x00, 0x00, 0x00, 0x00, 0x00
        /*0020*/ 	.byte	0x00, 0x00, 0x00, 0x00


//--------------------- .nv.info._ZN7cutlass13device_kernelINS_4gemm6kernel13GemmUniversalIN4cute5tupleIJiiiiEEENS1_10collective13CollectiveMmaINS1_34MainloopSm90TmaGmmaWarpSpecializedILi2ENS5_IJNS4_1CILi2EEENSA_ILi1EEESC_EEENS1_35KernelTmaWarpSpecializedCooperativeEEENS5_IJNSA_ILi128EEESG_NSA_ILi64EEEEEENS_6half_tENS5_IJlSC_lEEESJ_NS5_IJSC_llEEENS4_8TiledMMAINS4_8MMA_AtomIJNS4_4SM904GMMA26MMA_64x128x16_F32F16F16_SSILNSP_5MajorE0ELSR_1ELNSP_7ScaleInE1ELSS_1EEEEEENS4_6LayoutISD_NS5_IJSC_NSA_ILi0EEESW_EEEEENS5_IJNS4_10UnderscoreESZ_SZ_EEEEENS4_13SM90_TMA_LOADENS4_14ComposedLayoutINS4_7SwizzleILi3ELi4ELi3EEENS4_18smem_ptr_flag_bitsILi16EEENSV_INS5_IJNSA_ILi8EEESH_EEENS5_IJSH_SC_EEEEEEEvNS4_8identityENS4_23SM90_TMA_LOAD_MULTICASTENS13_IS15_S17_NSV_INS5_IJSH_S18_EEENS5_IJSC_SH_EEEEEEEvS1D_EENS_8epilogue10collective6detail29Sm90TmaWarpSpecializedAdapterINS1L_15DefaultEpilogueISJ_SK_SK_NS1K_6thread17LinearCombinationISJ_Li1EffLNS1P_9ScaleType4KindE0ELNS_15FloatRoundStyleE2ESJ_EENS1_15EpilogueDefaultEEEEEvvEEEEvNT_6ParamsE --------------------------
	.section	.nv.info._ZN7cutlass13device_kernelINS_4gemm6kernel13GemmUniversalIN4cute5tupleIJiiiiEEENS1_10collective13CollectiveMmaINS1_34MainloopSm90TmaGmmaWarpSpecializedILi2ENS5_IJNS4_1CILi2EEENSA_ILi1EEESC_EEENS1_35KernelTmaWarpSpecializedCooperativeEEENS5_IJNSA_ILi128EEESG_NSA_ILi64EEEEEENS_6half_tENS5_IJlSC_lEEESJ_NS5_IJSC_llEEENS4_8TiledMMAINS4_8MMA_AtomIJNS4_4SM904GMMA26MMA_64x128x16_F32F16F16_SSILNSP_5MajorE0ELSR_1ELNSP_7ScaleInE1ELSS_1EEEEEENS4_6LayoutISD_NS5_IJSC_NSA_ILi0EEESW_EEEEENS5_IJNS4_10UnderscoreESZ_SZ_EEEEENS4_13SM90_TMA_LOADENS4_14ComposedLayoutINS4_7SwizzleILi3ELi4ELi3EEENS4_18smem_ptr_flag_bitsILi16EEENSV_INS5_IJNSA_ILi8EEESH_EEENS5_IJSH_SC_EEEEEEEvNS4_8identityENS4_23SM90_TMA_LOAD_MULTICASTENS13_IS15_S17_NSV_INS5_IJSH_S18_EEENS5_IJSC_SH_EEEEEEEvS1D_EENS_8epilogue10collective6detail29Sm90TmaWarpSpecializedAdapterINS1L_15DefaultEpilogueISJ_SK_SK_NS1K_6thread17LinearCombinationISJ_Li1EffLNS1P_9ScaleType4KindE0ELNS_15FloatRoundStyleE2ESJ_EENS1_15EpilogueDefaultEEEEEvvEEEEvNT_6ParamsE,"",@"SHT_CUDA_INFO"
	.sectionflags	@""
	.align	4


	//----- nvinfo : EIATTR_CUDA_API_VERSION
	.align		4
        /*0000*/ 	.byte	0x04, 0x37
        /*0002*/ 	.short	(.L_21 - .L_20)
.L_20:
        /*0004*/ 	.word	0x00000082


	//----- nvinfo : EIATTR_KPARAM_INFO
	.align		4
.L_21:
        /*0008*/ 	.byte	0x04, 0x17
        /*000a*/ 	.short	(.L_23 - .L_22)
.L_22:
        /*000c*/ 	.word	0x00000000
        /*0010*/ 	.short	0x0000
        /*0012*/ 	.short	0x0070
        /*0014*/ 	.byte	0x00, 0xf0, 0x01, 0x10


	//----- nvinfo : EIATTR_SPARSE_MMA_MASK
	.align		4
.L_23:
        /*0018*/ 	.byte	0x03, 0x50
        /*001a*/ 	.short	0x0000


	//----- nvinfo : EIATTR_MAXREG_COUNT
	.align		4
        /*001c*/ 	.byte	0x03, 0x1b
        /*001e*/ 	.short	0x00a8


	//----- nvinfo : EIATTR_NUM_BARRIERS
	.align		4
        /*0020*/ 	.byte	0x02, 0x4c
        /*0022*/ 	.byte	0x01
	.zero		1


	//----- nvinfo : EIATTR_EXTERNS
	.align		4
        /*0024*/ 	.byte	0x04, 0x0f
        /*0026*/ 	.short	(.L_25 - .L_24)


	//   ....[0]....
	.align		4
.L_24:
        /*0028*/ 	.word	index@(__assertfail)


	//----- nvinfo : EIATTR_MERCURY_ISA_VERSION
	.align		4
.L_25:
        /*002c*/ 	.byte	0x03, 0x5f
        /*002e*/ 	.short	0x0101


	//----- nvinfo : EIATTR_INT_WARP_WIDE_INSTR_OFFSETS
	.align		4
        /*0030*/ 	.byte	0x04, 0x31
        /*0032*/ 	.short	(.L_27 - .L_26)


	//   ....[0]....
.L_26:
        /*0034*/ 	.word	0x00000450


	//   ....[1]....
        /*0038*/ 	.word	0x00000480


	//   ....[2]....
        /*003c*/ 	.word	0x00000640


	//   ....[3]....
        /*0040*/ 	.word	0x00001ec0


	//----- nvinfo : EIATTR_COOP_GROUP_MASK_REGIDS
	.align		4
.L_27:
        /*0044*/ 	.byte	0x04, 0x29
        /*0046*/ 	.short	(.L_29 - .L_28)


	//   ....[0]....
.L_28:
        /*0048*/ 	.word	0xffffffff


	//   ....[1]....
        /*004c*/ 	.word	0xffffffff


	//   ....[2]....
        /*0050*/ 	.word	0xffffffff


	//   ....[3]....
        /*0054*/ 	.word	0xffffffff


	//   ....[4]....
        /*0058*/ 	.word	0xffffffff


	//   ....[5]....
        /*005c*/ 	.word	0xffffffff


	//----- nvinfo : EIATTR_COOP_GROUP_INSTR_OFFSETS
	.align		4
.L_29:
        /*0060*/ 	.byte	0x04, 0x28
        /*0062*/ 	.short	(.L_31 - .L_30)


	//   ....[0]....
.L_30:
        /*0064*/ 	.word	0x00000060


	//   ....[1]....
        /*0068*/ 	.word	0x00000070


	//   ....[2]....
        /*006c*/ 	.word	0x00000130


	//   ....[3]....
        /*0070*/ 	.word	0x00000290


	//   ....[4]....
        /*0074*/ 	.word	0x000007c0


	//   ....[5]....
        /*0078*/ 	.word	0x00001440


	//----- nvinfo : EIATTR_REG_RECONFIG
	.align		4
.L_31:
        /*007c*/ 	.byte	0x01, 0x54
	.zero		2


	//----- nvinfo : EIATTR_SYSCALL_OFFSETS
	.align		4
        /*0080*/ 	.byte	0x04, 0x46
        /*0082*/ 	.short	(.L_33 - .L_32)


	//   ....[0]....
.L_32:
        /*0084*/ 	.word	0x00001630


	//----- nvinfo : EIATTR_MBARRIER_INSTR_OFFSETS
	.align		4
.L_33:
        /*0088*/ 	.byte	0x04, 0x39
        /*008a*/ 	.short	(.L_35 - .L_34)


	//   ....[0]....
.L_34:
        /*008c*/ 	.word	0x00000230
        /*0090*/ 	.word	0x000000ff
        /*0094*/ 	.word	0x00000000
        /*0098*/ 	.short	0x0100
        /*009a*/ 	.byte	0x08
	.zero		1


	//   ....[1]....
        /*009c*/ 	.word	0x00000240
        /*00a0*/ 	.word	0x000000ff
        /*00a4*/ 	.word	0x00000010
        /*00a8*/ 	.short	0x0100
        /*00aa*/ 	.byte	0x08
	.zero		1


	//   ....[2]....
        /*00ac*/ 	.word	0x00000250
        /*00b0*/ 	.word	0x000000ff
        /*00b4*/ 	.word	0x00000008
        /*00b8*/ 	.short	0x0100
        /*00ba*/ 	.byte	0x08
	.zero		1


	//   ....[3]....
        /*00bc*/ 	.word	0x00000260
        /*00c0*/ 	.word	0x000000ff
        /*00c4*/ 	.word	0x00000018
        /*00c8*/ 	.short	0x0100
        /*00ca*/ 	.byte	0x08
	.zero		1


	//   ....[4]....
        /*00cc*/ 	.word	0x000006e0
        /*00d0*/ 	.word	0x000000ff
        /*00d4*/ 	.word	0x00000030
        /*00d8*/ 	.short	0x0100
        /*00da*/ 	.byte	0x06
	.zero		1


	//   ....[5]....
        /*00dc*/ 	.word	0x00000760
        /*00e0*/ 	.word	0x000000ff
        /*00e4*/ 	.word	0x00000038
        /*00e8*/ 	.short	0x0100
        /*00ea*/ 	.byte	0x06
	.zero		1


	//   ....[6]....
        /*00ec*/ 	.word	0x000016f0
        /*00f0*/ 	.word	0x00000003
        /*00f4*/ 	.word	0x00000000
        /*00f8*/ 	.short	0x010a
        /*00fa*/ 	.byte	0x3f
	.zero		1


	//   ....[7]....
        /*00fc*/ 	.word	0x00001750
        /*0100*/ 	.word	0x00000003
        /*0104*/ 	.word	0x00000000
        /*0108*/ 	.short	0x010a
        /*010a*/ 	.byte	0x3f
	.zero		1


	//   ....[8]....
        /*010c*/ 	.word	0x00001ad0
        /*0110*/ 	.word	0x00000005
        /*0114*/ 	.word	0x00000000
        /*0118*/ 	.short	0x010a
        /*011a*/ 	.byte	0x3f
	.zero		1


	//   ....[9]....
        /*011c*/ 	.word	0x00001b10
        /*0120*/ 	.word	0x00000005
        /*0124*/ 	.word	0x00000000
        /*0128*/ 	.short	0x010a
        /*012a*/ 	.byte	0x3f
	.zero		1


	//   ....[10]....
        /*012c*/ 	.word	0x00001d70
        /*0130*/ 	.word	0x00000004
        /*0134*/ 	.word	0x00000000
        /*0138*/ 	.short	0x0101
        /*013a*/ 	.byte	0x3f
	.zero		1


	//   ....[11]....
        /*013c*/ 	.word	0x00001f30
        /*0140*/ 	.word	0x00000000
        /*0144*/ 	.word	0x00000000
        /*0148*/ 	.short	0x0101
        /*014a*/ 	.byte	0x3f
	.zero		1


	//   ....[12]....
        /*014c*/ 	.word	0x00007080
        /*0150*/ 	.word	0x00000017
        /*0154*/ 	.word	0x00000010
        /*0158*/ 	.short	0x010a
        /*015a*/ 	.byte	0x3f
	.zero		1


	//   ....[13]....
        /*015c*/ 	.word	0x000074b0
        /*0160*/ 	.word	0x00000005
        /*0164*/ 	.word	0x00000038
        /*0168*/ 	.short	0x0101
        /*016a*/ 	.byte	0x3f
	.zero		1


	//   ....[14]....
        /*016c*/ 	.word	0x00007bd0
        /*0170*/ 	.word	0x00000007
        /*0174*/ 	.word	0x00000000
        /*0178*/ 	.short	0x010a
        /*017a*/ 	.byte	0x3f
	.zero		1


	//   ....[15]....
        /*017c*/ 	.word	0x00007c50
        /*0180*/ 	.word	0x00000005
        /*0184*/ 	.word	0x00000000
        /*0188*/ 	.short	0x010a
        /*018a*/ 	.byte	0x3f
	.zero		1


	//   ....[16]....
        /*018c*/ 	.word	0x00007cb0
        /*0190*/ 	.word	0x00000003
        /*0194*/ 	.word	0x00000000
        /*0198*/ 	.short	0x010a
        /*019a*/ 	.byte	0x3f
	.zero		1


	//   ....[17]....
        /*019c*/ 	.word	0x00007d00
        /*01a0*/ 	.word	0x00000005
        /*01a4*/ 	.word	0x00000000
        /*01a8*/ 	.short	0x010a
        /*01aa*/ 	.byte	0x3f
	.zero		1


	//   ....[18]....
        /*01ac*/ 	.word	0x00007dd0
        /*01b0*/ 	.word	0x00000017
        /*01b4*/ 	.word	0x00000010
        /*01b8*/ 	.short	0x010a
        /*01ba*/ 	.byte	0x3f
	.zero		1


	//   ....[19]....
        /*01bc*/ 	.word	0x00007ea0
        /*01c0*/ 	.word	0x00000007
        /*01c4*/ 	.word	0x00000000
        /*01c8*/ 	.short	0x010a
        /*01ca*/ 	.byte	0x3f
	.zero		1


	//----- nvinfo : EIATTR_NUM_MBARRIERS
	.align		4
.L_35:
        /*01cc*/ 	.byte	0x03, 0x38
        /*01ce*/ 	.short	0x0006


	//----- nvinfo : EIATTR_EXIT_INSTR_OFFSETS
	.align		4
        /*01d0*/ 	.byte	0x04, 0x1c
        /*01d2*/ 	.short	(.L_37 - .L_36)


	//   ....[0]....
.L_36:
        /*01d4*/ 	.word	0x00000990


	//   ....[1]....
        /*01d8*/ 	.word	0x000011a0


	//   ....[2]....
        /*01dc*/ 	.word	0x000067d0


	//   ....[3]....
        /*01e0*/ 	.word	0x00006d30


	//   ....[4]....
        /*01e4*/ 	.word	0x00007ca0


	//----- nvinfo : EIATTR_MAX_THREADS
	.align		4
.L_37:
        /*01e8*/ 	.byte	0x04, 0x05
        /*01ea*/ 	.short	(.L_39 - .L_38)
.L_38:
        /*01ec*/ 	.word	0x00000180
        /*01f0*/ 	.word	0x00000001
        /*01f4*/ 	.word	0x00000001


	//----- nvinfo : EIATTR_CRS_STACK_SIZE
	.align		4
.L_39:
        /*01f8*/ 	.byte	0x04, 0x1e
        /*01fa*/ 	.short	(.L_41 - .L_40)
.L_40:
        /*01fc*/ 	.word	0x00000000


	//----- nvinfo : EIATTR_CBANK_PARAM_SIZE
	.align		4
.L_41:
        /*0200*/ 	.byte	0x03, 0x19
        /*0202*/ 	.short	0x0470


	//----- nvinfo : EIATTR_PARAM_CBANK
	.align		4
        /*0204*/ 	.byte	0x04, 0x0a
        /*0206*/ 	.short	(.L_43 - .L_42)
	.align		4
.L_42:
        /*0208*/ 	.word	index@(.nv.constant0._ZN7cutlass13device_kernelINS_4gemm6kernel13GemmUniversalIN4cute5tupleIJiiiiEEENS1_10collective13CollectiveMmaINS1_34MainloopSm90TmaGmmaWarpSpecializedILi2ENS5_IJNS4_1CILi2EEENSA_ILi1EEESC_EEENS1_35KernelTmaWarpSpecializedCooperativeEEENS5_IJNSA_ILi128EEESG_NSA_ILi64EEEEEENS_6half_tENS5_IJlSC_lEEESJ_NS5_IJSC_llEEENS4_8TiledMMAINS4_8MMA_AtomIJNS4_4SM904GMMA26MMA_64x128x16_F32F16F16_SSILNSP_5MajorE0ELSR_1ELNSP_7ScaleInE1ELSS_1EEEEEENS4_6LayoutISD_NS5_IJSC_NSA_ILi0EEESW_EEEEENS5_IJNS4_10UnderscoreESZ_SZ_EEEEENS4_13SM90_TMA_LOADENS4_14ComposedLayoutINS4_7SwizzleILi3ELi4ELi3EEENS4_18smem_ptr_flag_bitsILi16EEENSV_INS5_IJNSA_ILi8EEESH_EEENS5_IJSH_SC_EEEEEEEvNS4_8identityENS4_23SM90_TMA_LOAD_MULTICASTENS13_IS15_S17_NSV_INS5_IJSH_S18_EEENS5_IJSC_SH_EEEEEEEvS1D_EENS_8epilogue10collective6detail29Sm90TmaWarpSpecializedAdapterINS1L_15DefaultEpilogueISJ_SK_SK_NS1K_6thread17LinearCombinationISJ_Li1EffLNS1P_9ScaleType4KindE0ELNS_15FloatRoundStyleE2ESJ_EENS1_15EpilogueDefaultEEEEEvvEEEEvNT_6ParamsE)
        /*020c*/ 	.short	0x0210
        /*020e*/ 	.short	0x0470


	//----- nvinfo : EIATTR_SW_WAR
	.align		4
.L_43:
        /*0210*/ 	.byte	0x04, 0x36
        /*0212*/ 	.short	(.L_45 - .L_44)
.L_44:
        /*0214*/ 	.word	0x00000008
.L_45:


//--------------------- .nv.callgraph             --------------------------
	.section	.nv.callgraph,"",@"SHT_CUDA_CALLGRAPH"
	.align	4
	.sectionentsize	8
	.align		4
        /*0000*/ 	.word	0x00000000
	.align		4
        /*0004*/ 	.word	0xffffffff
	.align		4
        /*0008*/ 	.word	index@(_ZN7cutlass13device_kernelINS_4gemm6kernel13GemmUniversalIN4cute5tupleIJiiiiEEENS1_10collective13CollectiveMmaINS1_34MainloopSm90TmaGmmaWarpSpecializedILi2ENS5_IJNS4_1CILi2EEENSA_ILi1EEESC_EEENS1_35KernelTmaWarpSpecializedCooperativeEEENS5_IJNSA_ILi128EEESG_NSA_ILi64EEEEEENS_6half_tENS5_IJlSC_lEEESJ_NS5_IJSC_llEEENS4_8TiledMMAINS4_8MMA_AtomIJNS4_4SM904GMMA26MMA_64x128x16_F32F16F16_SSILNSP_5MajorE0ELSR_1ELNSP_7ScaleInE1ELSS_1EEEEEENS4_6LayoutISD_NS5_IJSC_NSA_ILi0EEESW_EEEEENS5_IJNS4_10UnderscoreESZ_SZ_EEEEENS4_13SM90_TMA_LOADENS4_14ComposedLayoutINS4_7SwizzleILi3ELi4ELi3EEENS4_18smem_ptr_flag_bitsILi16EEENSV_INS5_IJNSA_ILi8EEESH_EEENS5_IJSH_SC_EEEEEEEvNS4_8identityENS4_23SM90_TMA_LOAD_MULTICASTENS13_IS15_S17_NSV_INS5_IJSH_S18_EEENS5_IJSC_SH_EEEEEEEvS1D_EENS_8epilogue10collective6detail29Sm90TmaWarpSpecializedAdapterINS1L_15DefaultEpilogueISJ_SK_SK_NS1K_6thread17LinearCombinationISJ_Li1EffLNS1P_9ScaleType4KindE0ELNS_15FloatRoundStyleE2ESJ_EENS1_15EpilogueDefaultEEEEEvvEEEEvNT_6ParamsE)
	.align		4
        /*000c*/ 	.word	index@(__assertfail)
	.align		4
        /*0010*/ 	.word	0x00000000
	.align		4
        /*0014*/ 	.word	0xfffffffe
	.align		4
        /*0018*/ 	.word	0x00000000
	.align		4
        /*001c*/ 	.word	0xfffffffd
	.align		4
        /*0020*/ 	.word	0x00000000
	.align		4
        /*0024*/ 	.word	0xfffffffc


//--------------------- .nv.constant4             --------------------------
	.section	.nv.constant4,"a",@progbits
	.align	8
	.align		8
.nv.constant4:
        /*0000*/ 	.dword	__assertfail
	.align		8
        /*0008*/ 	.dword	__unnamed_1
	.align		8
        /*0010*/ 	.dword	_ZN40_INTERNAL_82b85561_4_k_cu_906487e4_325254cuda3std3__45__cpo5beginE
	.align		8
        /*0018*/ 	.dword	_ZN40_INTERNAL_82b85561_4_k_cu_906487e4_325254cuda3std3__45__cpo3endE
	.align		8
        /*0020*/ 	.dword	_ZN40_INTERNAL_82b85561_4_k_cu_906487e4_325254cuda3std3__45__cpo6cbeginE
	.align		8
        /*0028*/ 	.dword	_ZN40_INTERNAL_82b85561_4_k_cu_906487e4_325254cuda3std3__45__cpo4cendE
	.align		8
        /*0030*/ 	.dword	_ZN40_INTERNAL_82b85561_4_k_cu_906487e4_325254cuda3std3__442_GLOBAL__N__82b85561_4_k_cu_906487e4_325256ignoreE
	.align		8
        /*0038*/ 	.dword	_ZN40_INTERNAL_82b85561_4_k_cu_906487e4_325254cuda3std3__419piecewise_constructE
	.align		8
        /*0040*/ 	.dword	_ZN40_INTERNAL_82b85561_4_k_cu_906487e4_325254cuda3std3__48in_placeE
	.align		8
        /*0048*/ 	.dword	_ZN40_INTERNAL_82b85561_4_k_cu_906487e4_325254cuda3std6ranges3__45__cpo4swapE
	.align		8
        /*0050*/ 	.dword	_ZN40_INTERNAL_82b85561_4_k_cu_906487e4_325254cuda3std6ranges3__45__cpo9iter_moveE
	.align		8
        /*0058*/ 	.dword	_ZN40_INTERNAL_82b85561_4_k_cu_906487e4_325254cute7productE
	.align		8
        /*0060*/ 	.dword	_ZN40_INTERNAL_82b85561_4_k_cu_906487e4_325254cute1_E
	.align		8
        /*0068*/ 	.dword	$str$22
	.align		8
        /*0070*/ 	.dword	$str$23


//--------------------- .text._ZN7cutlass13device_kernelINS_4gemm6kernel13GemmUniversalIN4cute5tupleIJiiiiEEENS1_10collective13CollectiveMmaINS1_34MainloopSm90TmaGmmaWarpSpecializedILi2ENS5_IJNS4_1CILi2EEENSA_ILi1EEESC_EEENS1_35KernelTmaWarpSpecializedCooperativeEEENS5_IJNSA_ILi128EEESG_NSA_ILi64EEEEEENS_6half_tENS5_IJlSC_lEEESJ_NS5_IJSC_llEEENS4_8TiledMMAINS4_8MMA_AtomIJNS4_4SM904GMMA26MMA_64x128x16_F32F16F16_SSILNSP_5MajorE0ELSR_1ELNSP_7ScaleInE1ELSS_1EEEEEENS4_6LayoutISD_NS5_IJSC_NSA_ILi0EEESW_EEEEENS5_IJNS4_10UnderscoreESZ_SZ_EEEEENS4_13SM90_TMA_LOADENS4_14ComposedLayoutINS4_7SwizzleILi3ELi4ELi3EEENS4_18smem_ptr_flag_bitsILi16EEENSV_INS5_IJNSA_ILi8EEESH_EEENS5_IJSH_SC_EEEEEEEvNS4_8identityENS4_23SM90_TMA_LOAD_MULTICASTENS13_IS15_S17_NSV_INS5_IJSH_S18_EEENS5_IJSC_SH_EEEEEEEvS1D_EENS_8epilogue10collective6detail29Sm90TmaWarpSpecializedAdapterINS1L_15DefaultEpilogueISJ_SK_SK_NS1K_6thread17LinearCombinationISJ_Li1EffLNS1P_9ScaleType4KindE0ELNS_15FloatRoundStyleE2ESJ_EENS1_15EpilogueDefaultEEEEEvvEEEEvNT_6ParamsE --------------------------
	.section	.text._ZN7cutlass13device_kernelINS_4gemm6kernel13GemmUniversalIN4cute5tupleIJiiiiEEENS1_10collective13CollectiveMmaINS1_34MainloopSm90TmaGmmaWarpSpecializedILi2ENS5_IJNS4_1CILi2EEENSA_ILi1EEESC_EEENS1_35KernelTmaWarpSpecializedCooperativeEEENS5_IJNSA_ILi128EEESG_NSA_ILi64EEEEEENS_6half_tENS5_IJlSC_lEEESJ_NS5_IJSC_llEEENS4_8TiledMMAINS4_8MMA_AtomIJNS4_4SM904GMMA26MMA_64x128x16_F32F16F16_SSILNSP_5MajorE0ELSR_1ELNSP_7ScaleInE1ELSS_1EEEEEENS4_6LayoutISD_NS5_IJSC_NSA_ILi0EEESW_EEEEENS5_IJNS4_10UnderscoreESZ_SZ_EEEEENS4_13SM90_TMA_LOADENS4_14ComposedLayoutINS4_7SwizzleILi3ELi4ELi3EEENS4_18smem_ptr_flag_bitsILi16EEENSV_INS5_IJNSA_ILi8EEESH_EEENS5_IJSH_SC_EEEEEEEvNS4_8identityENS4_23SM90_TMA_LOAD_MULTICASTENS13_IS15_S17_NSV_INS5_IJSH_S18_EEENS5_IJSC_SH_EEEEEEEvS1D_EENS_8epilogue10collective6detail29Sm90TmaWarpSpecializedAdapterINS1L_15DefaultEpilogueISJ_SK_SK_NS1K_6thread17LinearCombinationISJ_Li1EffLNS1P_9ScaleType4KindE0ELNS_15FloatRoundStyleE2ESJ_EENS1_15EpilogueDefaultEEEEEvvEEEEvNT_6ParamsE,"ax",@progbits
	.align	128
.text._ZN7cutlass13device_kernelINS_4gemm6kernel13GemmUniversalIN4cute5tupleIJiiiiEEENS1_10collective13CollectiveMmaINS1_34MainloopSm90TmaGmmaWarpSpecializedILi2ENS5_IJNS4_1CILi2EEENSA_ILi1EEESC_EEENS1_35KernelTmaWarpSpecializedCooperativeEEENS5_IJNSA_ILi128EEESG_NSA_ILi64EEEEEENS_6half_tENS5_IJlSC_lEEESJ_NS5_IJSC_llEEENS4_8TiledMMAINS4_8MMA_AtomIJNS4_4SM904GMMA26MMA_64x128x16_F32F16F16_SSILNSP_5MajorE0ELSR_1ELNSP_7ScaleInE1ELSS_1EEEEEENS4_6LayoutISD_NS5_IJSC_NSA_ILi0EEESW_EEEEENS5_IJNS4_10UnderscoreESZ_SZ_EEEEENS4_13SM90_TMA_LOADENS4_14ComposedLayoutINS4_7SwizzleILi3ELi4ELi3EEENS4_18smem_ptr_flag_bitsILi16EEENSV_INS5_IJNSA_ILi8EEESH_EEENS5_IJSH_SC_EEEEEEEvNS4_8identityENS4_23SM90_TMA_LOAD_MULTICASTENS13_IS15_S17_NSV_INS5_IJSH_S18_EEENS5_IJSC_SH_EEEEEEEvS1D_EENS_8epilogue10collective6detail29Sm90TmaWarpSpecializedAdapterINS1L_15DefaultEpilogueISJ_SK_SK_NS1K_6thread17LinearCombinationISJ_Li1EffLNS1P_9ScaleType4KindE0ELNS_15FloatRoundStyleE2ESJ_EENS1_15EpilogueDefaultEEEEEvvEEEEvNT_6ParamsE:
        .type           _ZN7cutlass13device_kernelINS_4gemm6kernel13GemmUniversalIN4cute5tupleIJiiiiEEENS1_10collective13CollectiveMmaINS1_34MainloopSm90TmaGmmaWarpSpecializedILi2ENS5_IJNS4_1CILi2EEENSA_ILi1EEESC_EEENS1_35KernelTmaWarpSpecializedCooperativeEEENS5_IJNSA_ILi128EEESG_NSA_ILi64EEEEEENS_6half_tENS5_IJlSC_lEEESJ_NS5_IJSC_llEEENS4_8TiledMMAINS4_8MMA_AtomIJNS4_4SM904GMMA26MMA_64x128x16_F32F16F16_SSILNSP_5MajorE0ELSR_1ELNSP_7ScaleInE1ELSS_1EEEEEENS4_6LayoutISD_NS5_IJSC_NSA_ILi0EEESW_EEEEENS5_IJNS4_10UnderscoreESZ_SZ_EEEEENS4_13SM90_TMA_LOADENS4_14ComposedLayoutINS4_7SwizzleILi3ELi4ELi3EEENS4_18smem_ptr_flag_bitsILi16EEENSV_INS5_IJNSA_ILi8EEESH_EEENS5_IJSH_SC_EEEEEEEvNS4_8identityENS4_23SM90_TMA_LOAD_MULTICASTENS13_IS15_S17_NSV_INS5_IJSH_S18_EEENS5_IJSC_SH_EEEEEEEvS1D_EENS_8epilogue10collective6detail29Sm90TmaWarpSpecializedAdapterINS1L_15DefaultEpilogueISJ_SK_SK_NS1K_6thread17LinearCombinationISJ_Li1EffLNS1P_9ScaleType4KindE0ELNS_15FloatRoundStyleE2ESJ_EENS1_15EpilogueDefaultEEEEEvvEEEEvNT_6ParamsE,@function
        .size           _ZN7cutlass13device_kernelINS_4gemm6kernel13GemmUniversalIN4cute5tupleIJiiiiEEENS1_10collective13CollectiveMmaINS1_34MainloopSm90TmaGmmaWarpSpecializedILi2ENS5_IJNS4_1CILi2EEENSA_ILi1EEESC_EEENS1_35KernelTmaWarpSpecializedCooperativeEEENS5_IJNSA_ILi128EEESG_NSA_ILi64EEEEEENS_6half_tENS5_IJlSC_lEEESJ_NS5_IJSC_llEEENS4_8TiledMMAINS4_8MMA_AtomIJNS4_4SM904GMMA26MMA_64x128x16_F32F16F16_SSILNSP_5MajorE0ELSR_1ELNSP_7ScaleInE1ELSS_1EEEEEENS4_6LayoutISD_NS5_IJSC_NSA_ILi0EEESW_EEEEENS5_IJNS4_10UnderscoreESZ_SZ_EEEEENS4_13SM90_TMA_LOADENS4_14ComposedLayoutINS4_7SwizzleILi3ELi4ELi3EEENS4_18smem_ptr_flag_bitsILi16EEENSV_INS5_IJNSA_ILi8EEESH_EEENS5_IJSH_SC_EEEEEEEvNS4_8identityENS4_23SM90_TMA_LOAD_MULTICASTENS13_IS15_S17_NSV_INS5_IJSH_S18_EEENS5_IJSC_SH_EEEEEEEvS1D_EENS_8epilogue10collective6detail29Sm90TmaWarpSpecializedAdapterINS1L_15DefaultEpilogueISJ_SK_SK_NS1K_6thread17LinearCombinationISJ_Li1EffLNS1P_9ScaleType4KindE0ELNS_15FloatRoundStyleE2ESJ_EENS1_15EpilogueDefaultEEEEEvvEEEEvNT_6ParamsE,(.L_x_193 - _ZN7cutlass13device_kernelINS_4gemm6kernel13GemmUniversalIN4cute5tupleIJiiiiEEENS1_10collective13CollectiveMmaINS1_34MainloopSm90TmaGmmaWarpSpecializedILi2ENS5_IJNS4_1CILi2EEENSA_ILi1EEESC_EEENS1_35KernelTmaWarpSpecializedCooperativeEEENS5_IJNSA_ILi128EEESG_NSA_ILi64EEEEEENS_6half_tENS5_IJlSC_lEEESJ_NS5_IJSC_llEEENS4_8TiledMMAINS4_8MMA_AtomIJNS4_4SM904GMMA26MMA_64x128x16_F32F16F16_SSILNSP_5MajorE0ELSR_1ELNSP_7ScaleInE1ELSS_1EEEEEENS4_6LayoutISD_NS5_IJSC_NSA_ILi0EEESW_EEEEENS5_IJNS4_10UnderscoreESZ_SZ_EEEEENS4_13SM90_TMA_LOADENS4_14ComposedLayoutINS4_7SwizzleILi3ELi4ELi3EEENS4_18smem_ptr_flag_bitsILi16EEENSV_INS5_IJNSA_ILi8EEESH_EEENS5_IJSH_SC_EEEEEEEvNS4_8identityENS4_23SM90_TMA_LOAD_MULTICASTENS13_IS15_S17_NSV_INS5_IJSH_S18_EEENS5_IJSC_SH_EEEEEEEvS1D_EENS_8epilogue10collective6detail29Sm90TmaWarpSpecializedAdapterINS1L_15DefaultEpilogueISJ_SK_SK_NS1K_6thread17LinearCombinationISJ_Li1EffLNS1P_9ScaleType4KindE0ELNS_15FloatRoundStyleE2ESJ_EENS1_15EpilogueDefaultEEEEEvvEEEEvNT_6ParamsE)
        .other          _ZN7cutlass13device_kernelINS_4gemm6kernel13GemmUniversalIN4cute5tupleIJiiiiEEENS1_10collective13CollectiveMmaINS1_34MainloopSm90TmaGmmaWarpSpecializedILi2ENS5_IJNS4_1CILi2EEENSA_ILi1EEESC_EEENS1_35KernelTmaWarpSpecializedCooperativeEEENS5_IJNSA_ILi128EEESG_NSA_ILi64EEEEEENS_6half_tENS5_IJlSC_lEEESJ_NS5_IJSC_llEEENS4_8TiledMMAINS4_8MMA_AtomIJNS4_4SM904GMMA26MMA_64x128x16_F32F16F16_SSILNSP_5MajorE0ELSR_1ELNSP_7ScaleInE1ELSS_1EEEEEENS4_6LayoutISD_NS5_IJSC_NSA_ILi0EEESW_EEEEENS5_IJNS4_10UnderscoreESZ_SZ_EEEEENS4_13SM90_TMA_LOADENS4_14ComposedLayoutINS4_7SwizzleILi3ELi4ELi3EEENS4_18smem_ptr_flag_bitsILi16EEENSV_INS5_IJNSA_ILi8EEESH_EEENS5_IJSH_SC_EEEEEEEvNS4_8identityENS4_23SM90_TMA_LOAD_MULTICASTENS13_IS15_S17_NSV_INS5_IJSH_S18_EEENS5_IJSC_SH_EEEEEEEvS1D_EENS_8epilogue10collective6detail29Sm90TmaWarpSpecializedAdapterINS1L_15DefaultEpilogueISJ_SK_SK_NS1K_6thread17LinearCombinationISJ_Li1EffLNS1P_9ScaleType4KindE0ELNS_15FloatRoundStyleE2ESJ_EENS1_15EpilogueDefaultEEEEEvvEEEEvNT_6ParamsE,@"STO_CUDA_ENTRY STV_DEFAULT"
_ZN7cutlass13device_kernelINS_4gemm6kernel13GemmUniversalIN4cute5tupleIJiiiiEEENS1_10collective13CollectiveMmaINS1_34MainloopSm90TmaGmmaWarpSpecializedILi2ENS5_IJNS4_1CILi2EEENSA_ILi1EEESC_EEENS1_35KernelTmaWarpSpecializedCooperativeEEENS5_IJNSA_ILi128EEESG_NSA_ILi64EEEEEENS_6half_tENS5_IJlSC_lEEESJ_NS5_IJSC_llEEENS4_8TiledMMAINS4_8MMA_AtomIJNS4_4SM904GMMA26MMA_64x128x16_F32F16F16_SSILNSP_5MajorE0ELSR_1ELNSP_7ScaleInE1ELSS_1EEEEEENS4_6LayoutISD_NS5_IJSC_NSA_ILi0EEESW_EEEEENS5_IJNS4_10UnderscoreESZ_SZ_EEEEENS4_13SM90_TMA_LOADENS4_14ComposedLayoutINS4_7SwizzleILi3ELi4ELi3EEENS4_18smem_ptr_flag_bitsILi16EEENSV_INS5_IJNSA_ILi8EEESH_EEENS5_IJSH_SC_EEEEEEEvNS4_8identityENS4_23SM90_TMA_LOAD_MULTICASTENS13_IS15_S17_NSV_INS5_IJSH_S18_EEENS5_IJSC_SH_EEEEEEEvS1D_EENS_8epilogue10collective6detail29Sm90TmaWarpSpecializedAdapterINS1L_15DefaultEpilogueISJ_SK_SK_NS1K_6thread17LinearCombinationISJ_Li1EffLNS1P_9ScaleType4KindE0ELNS_15FloatRoundStyleE2ESJ_EENS1_15EpilogueDefaultEEEEEvvEEEEvNT_6ParamsE:
[----:B------:R-:W0:Y:S01]  /*0000*/  LDC R1, c[0x0][0x28] ;  /* 0x00000a00ff017b82 */ /* 0x000e220000000800 */
[----:B------:R-:W1:Y:S01]  /*0010*/  S2R R95, SR_TID.X ;  /* 0x00000000005f7919 */ /* 0x000e620000002100 */
[----:B------:R-:W-:Y:S01]  /*0020*/  ELECT P0, URZ, PT ;  /* 0x00000000003f782f */ /* 0x000fe20003800000 */
[----:B------:R-:W-:Y:S01]  /*0030*/  BSSY B0, `(.L_x_0) ;  /* 0x000000f000007945 */ /* 0x000fe20003800000 */
[--C-:B-1----:R-:W-:Y:S02]  /*0040*/  SHF.R.U32.HI R0, RZ, 0x5, R95.reuse ;  /* 0x00000005ff007819 */ /* 0x102fe4000001165f */
[----:B------:R-:W-:-:S03]  /*0050*/  SHF.R.U32.HI R6, RZ, 0x7, R95 ;  /* 0x00000007ff067819 */ /* 0x000fc6000001165f */
[----:B------:R-:W1:Y:S04]  /*0060*/  SHFL.IDX PT, R3, R0, RZ, 0x1f ;  /* 0x00001fff00037589 */ /* 0x000e6800000e0000 */
[----:B------:R2:W3:Y:S01]  /*0070*/  SHFL.IDX PT, R2, R6, RZ, 0x1f ;  /* 0x00001fff06027589 */ /* 0x0004e200000e0000 */
[----:B-1----:R-:W-:-:S13]  /*0080*/  ISETP.NE.OR P0, PT, R3, RZ, !P0 ;  /* 0x000000ff0300720c */ /* 0x002fda0004705670 */
[----:B0-23--:R-:W-:Y:S05]  /*0090*/  @P0 BRA `(.L_x_1) ;  /* 0x0000000000200947 */ /* 0x00dfea0003800000 */
[----:B------:R-:W-:Y:S02]  /*00a0*/  ULDC.64 UR4, c[0x0][0x198] ;  /* 0x0000660000047ab9 */ /* 0x000fe40000000a00 */
[----:B------:R-:W-:Y:S02]  /*00b0*/  UIADD3 UR6, UP0, UR4, 0xf0, URZ ;  /* 0x000000f004067890 */ /* 0x000fe4000ff1e03f */
[----:B------:R-:W-:Y:S02]  /*00c0*/  UIADD3 UR4, UP1, UR4, 0x1f0, URZ ;  /* 0x000001f004047890 */ /* 0x000fe4000ff3e03f */
[----:B------:R-:W-:Y:S02]  /*00d0*/  UIADD3.X UR7, URZ, UR5, URZ, UP0, !UPT ;  /* 0x000000053f077290 */ /* 0x000fe400087fe43f */
[----:B------:R-:W-:-:S07]  /*00e0*/  UIADD3.X UR5, URZ, UR5, URZ, UP1, !UPT ;  /* 0x000000053f057290 */ /* 0x000fce0008ffe43f */
[----:B------:R0:W-:Y:S02]  /*00f0*/  UTMACCTL.PF [UR6] ;  /* 0x00000000060079b9 */ /* 0x0001e40008040000 */
[----:B------:R0:W-:Y:S02]  /*0100*/  UTMACCTL.PF [UR4] ;  /* 0x00000000040079b9 */ /* 0x0001e40008040000 */
[----:B0-----:R-:W-:Y:S01]  /*0110*/  NOP ;  /* 0x0000000000007918 */ /* 0x001fe20000000000 */
.L_x_1:
[----:B------:R-:W-:Y:S05]  /*0120*/  BSYNC B0 ;  /* 0x0000000000007941 */ /* 0x000fea0003800000 */
.L_x_0:
[----:B------:R-:W0:Y:S02]  /*0130*/  SHFL.IDX PT, R5, R0, RZ, 0x1f ;  /* 0x00001fff00057589 */ /* 0x000e2400000e0000 */
[----:B0-----:R-:W-:-:S13]  /*0140*/  ISETP.NE.AND P0, PT, R5, RZ, PT ;  /* 0x000000ff0500720c */ /* 0x001fda0003f05270 */
[----:B------:R-:W-:Y:S05]  /*0150*/  @P0 BRA `(.L_x_2) ;  /* 0x0000000000480947 */ /* 0x000fea0003800000 */
[----:B------:R-:W0:Y:S01]  /*0160*/  S2UR UR8, SR_CgaCtaId ;  /* 0x00000000000879c3 */ /* 0x000e220000008800 */
[----:B------:R-:W-:Y:S01]  /*0170*/  UMOV UR4, 0x400 ;  /* 0x0000040000047882 */ /* 0x000fe20000000000 */
[----:B------:R-:W-:Y:S01]  /*0180*/  UMOV UR5, 0x1 ;  /* 0x0000000100057882 */ /* 0x000fe20000000000 */
[----:B------:R-:W-:Y:S01]  /*0190*/  UMOV UR6, 0x4 ;  /* 0x0000000400067882 */ /* 0x000fe20000000000 */
[----:B------:R-:W-:Y:S01]  /*01a0*/  ELECT P0, URZ, PT ;  /* 0x00000000003f782f */ /* 0x000fe20003800000 */
[----:B------:R-:W-:-:S04]  /*01b0*/  UIADD3 UR6, -UR6, 0x100000, URZ ;  /* 0x0010000006067890 */ /* 0x000fc8000fffe13f */
[----:B------:R-:W-:Y:S02]  /*01c0*/  USHF.L.U32 UR7, UR6, 0xb, URZ ;  /* 0x0000000b06077899 */ /* 0x000fe4000800063f */
[----:B------:R-:W-:Y:S02]  /*01d0*/  USHF.L.U32 UR6, UR6, 0x1, URZ ;  /* 0x0000000106067899 */ /* 0x000fe4000800063f */
[----:B0-----:R-:W-:Y:S02]  /*01e0*/  ULEA UR8, UR8, UR4, 0x18 ;  /* 0x0000000408087291 */ /* 0x001fe4000f8ec03f */
[----:B------:R-:W-:-:S04]  /*01f0*/  UIADD3 UR4, -UR5, 0x100000, URZ ;  /* 0x0010000005047890 */ /* 0x000fc8000fffe13f */
[----:B------:R-:W-:Y:S02]  /*0200*/  USHF.L.U32 UR5, UR4, 0xb, URZ ;  /* 0x0000000b04057899 */ /* 0x000fe4000800063f */
[----:B------:R-:W-:Y:S01]  /*0210*/  USHF.L.U32 UR4, UR4, 0x1, URZ ;  /* 0x0000000104047899 */ /* 0x000fe2000800063f */
[----:B------:R-:W0:Y:S11]  /*0220*/  FENCE.VIEW.ASYNC.S ;  /* 0x00000000000073c6 */ /* 0x000e360000000000 */
[----:B0-----:R0:W1:Y:S01]  /*0230*/  SYNCS.EXCH.64 URZ, [UR8], UR4 ;  /* 0x00000004083f75b2 */ /* 0x0010620008000100 */
[----:B------:R0:W2:Y:S01]  /*0240*/  SYNCS.EXCH.64 URZ, [UR8+0x10], UR6 ;  /* 0x00001006083f75b2 */ /* 0x0000a20008000100 */
[----:B------:R0:W3:Y:S01]  /*0250*/  SYNCS.EXCH.64 URZ, [UR8+0x8], UR4 ;  /* 0x00000804083f75b2 */ /* 0x0000e20008000100 */
[----:B------:R0:W4:Y:S01]  /*0260*/  SYNCS.EXCH.64 URZ, [UR8+0x18], UR6 ;  /* 0x00001806083f75b2 */ /* 0x0001220008000100 */
[----:B------:R-:W-:Y:S01]  /*0270*/  NOP ;  /* 0x0000000000007918 */ /* 0x000fe20000000000 */
.L_x_2:
[----:B------:R-:W-:Y:S01]  /*0280*/  SHF.R.S32.HI R4, RZ, 0x1f, R95 ;  /* 0x0000001fff047819 */ /* 0x000fe2000001145f */
[----:B------:R-:W5:Y:S01]  /*0290*/  SHFL.IDX PT, R0, R0, RZ, 0x1f ;  /* 0x00001fff00007589 */ /* 0x000f6200000e0000 */
[----:B0-----:R-:W0:Y:S01]  /*02a0*/  S2UR UR8, SR_CTAID.X ;  /* 0x00000000000879c3 */ /* 0x001e220000002500 */
[----:B------:R-:W-:Y:S02]  /*02b0*/  ELECT P0, URZ, PT ;  /* 0x00000000003f782f */ /* 0x000fe40003800000 */
[----:B------:R-:W-:Y:S01]  /*02c0*/  LEA.HI R4, R4, R95, RZ, 0x7 ;  /* 0x0000005f04047211 */ /* 0x000fe200078f38ff */
[----:B------:R-:W-:Y:S01]  /*02d0*/  ULDC UR4, c[0x0][0x150] ;  /* 0x0000540000047ab9 */ /* 0x000fe20000000800 */
[----:B------:R-:W-:Y:S01]  /*02e0*/  SHF.R.S32.HI R10, RZ, 0x1f, R5 ;  /* 0x0000001fff0a7819 */ /* 0x000fe20000011405 */
[----:B------:R-:W-:Y:S01]  /*02f0*/  NOP ;  /* 0x0000000000007918 */ /* 0x000fe20000000000 */
[----:B------:R-:W-:Y:S01]  /*0300*/  LOP3.LUT R4, R4, 0xffffff80, RZ, 0xc0, !PT ;  /* 0xffffff8004047812 */ /* 0x000fe200078ec0ff */
[----:B------:R-:W-:Y:S01]  /*0310*/  NOP ;  /* 0x0000000000007918 */ /* 0x000fe20000000000 */
[----:B------:R-:W-:Y:S01]  /*0320*/  LEA.HI R10, R10, R5, RZ, 0x2 ;  /* 0x000000050a0a7211 */ /* 0x000fe200078f10ff */
[----:B------:R-:W1:Y:S01]  /*0330*/  LDC R12, c[0x0][0x144] ;  /* 0x00005100ff0c7b82 */ /* 0x000e620000000800 */
[----:B------:R-:W-:Y:S01]  /*0340*/  IMAD.MOV.U32 R22, RZ, RZ, 0x1 ;  /* 0x00000001ff167424 */ /* 0x000fe200078e00ff */
[----:B------:R-:W-:Y:S01]  /*0350*/  ISETP.NE.AND P3, PT, R2, RZ, PT ;  /* 0x000000ff0200720c */ /* 0x000fe20003f65270 */
[----:B------:R-:W-:Y:S01]  /*0360*/  IMAD.IADD R8, R95, 0x1, -R4 ;  /* 0x000000015f087824 */ /* 0x000fe200078e0a04 */
[----:B------:R-:W-:Y:S01]  /*0370*/  LOP3.LUT R10, R10, 0x3ffffffc, RZ, 0xc0, !PT ;  /* 0x3ffffffc0a0a7812 */ /* 0x000fe200078ec0ff */
[----:B------:R-:W2:Y:S03]  /*0380*/  S2R R4, SR_CTAID.Y ;  /* 0x0000000000047919 */ /* 0x000ea60000002600 */
[----:B------:R-:W-:Y:S01]  /*0390*/  SHF.R.S32.HI R7, RZ, 0x1f, R8 ;  /* 0x0000001fff077819 */ /* 0x000fe20000011408 */
[----:B------:R-:W-:Y:S01]  /*03a0*/  IMAD.IADD R10, R5, 0x1, -R10 ;  /* 0x00000001050a7824 */ /* 0x000fe200078e0a0a */
[----:B------:R-:W3:Y:S02]  /*03b0*/  LDC R14, c[0x0][0x140] ;  /* 0x00005000ff0e7b82 */ /* 0x000ee40000000800 */
[----:B------:R-:W-:-:S02]  /*03c0*/  LEA.HI R7, R7, R8, RZ, 0x3 ;  /* 0x0000000807077211 */ /* 0x000fc400078f18ff */
[----:B-----5:R-:W-:Y:S02]  /*03d0*/  ISETP.NE.OR P0, PT, R0, RZ, !P0 ;  /* 0x000000ff0000720c */ /* 0x020fe40004705670 */
[--C-:B------:R-:W-:Y:S02]  /*03e0*/  SHF.R.S32.HI R0, RZ, 0x3, R7.reuse ;  /* 0x00000003ff007819 */ /* 0x100fe40000011407 */
[----:B0-----:R-:W-:Y:S02]  /*03f0*/  I2FP.F32.U32 R9, UR8 ;  /* 0x0000000800097c45 */ /* 0x001fe40008201000 */
[----:B------:R-:W-:-:S03]  /*0400*/  SHF.R.S32.HI R7, RZ, 0x1f, R7 ;  /* 0x0000001fff077819 */ /* 0x000fc60000011407 */
[----:B------:R-:W-:Y:S01]  /*0410*/  FMUL R11, R9, UR4 ;  /* 0x00000004090b7c20 */ /* 0x000fe20008400000 */
[----:B------:R-:W-:Y:S01]  /*0420*/  LEA.HI R7, R7, R0, RZ, 0x2 ;  /* 0x0000000007077211 */ /* 0x000fe200078f10ff */
[----:B------:R-:W-:Y:S01]  /*0430*/  ULDC UR4, c[0x0][0x154] ;  /* 0x0000550000047ab9 */ /* 0x000fe20000000800 */
[----:B------:R-:W0:Y:S01]  /*0440*/  LDC R9, c[0x0][0x148] ;  /* 0x00005200ff097b82 */ /* 0x000e220000000800 */
[----:B------:R-:W-:Y:S01]  /*0450*/  VOTEU.ALL UP0, P0 ;  /* 0x00000000003f7886 */ /* 0x000fe20000000000 */
[----:B------:R-:W-:Y:S01]  /*0460*/  LOP3.LUT R7, R7, 0xfffffffc, RZ, 0xc0, !PT ;  /* 0xfffffffc07077812 */ /* 0x000fe200078ec0ff */
[----:B------:R-:W5:Y:S01]  /*0470*/  F2I.U32.TRUNC.NTZ R11, R11 ;  /* 0x0000000b000b7305 */ /* 0x000f62000020f000 */
[----:B------:R-:W-:Y:S02]  /*0480*/  VOTEU.ALL UP1, P0 ;  /* 0x00000000003f7886 */ /* 0x000fe40000020000 */
[----:B------:R-:W-:Y:S01]  /*0490*/  @!UP0 UMOV UR6, 0x400 ;  /* 0x0000040000068882 */ /* 0x000fe20000000000 */
[----:B------:R-:W-:Y:S01]  /*04a0*/  IMAD.IADD R7, R0, 0x1, -R7 ;  /* 0x0000000100077824 */ /* 0x000fe200078e0a07 */
[----:B------:R-:W4:Y:S01]  /*04b0*/  @!UP0 S2UR UR7, SR_CgaCtaId ;  /* 0x00000000000789c3 */ /* 0x000f220000008800 */
[----:B------:R-:W-:-:S02]  /*04c0*/  SHF.R.S32.HI R0, RZ, 0x1f, R3 ;  /* 0x0000001fff007819 */ /* 0x000fc40000011403 */
[----:B------:R-:W-:Y:S01]  /*04d0*/  IMAD R10, R10, 0x4, R7 ;  /* 0x000000040a0a7824 */ /* 0x000fe200078e0207 */
[----:B--2---:R-:W-:Y:S02]  /*04e0*/  I2FP.F32.U32 R13, R4 ;  /* 0x00000004000d7245 */ /* 0x004fe40000201000 */
[----:B------:R-:W-:Y:S01]  /*04f0*/  LEA.HI R0, R0, R3, RZ, 0x2 ;  /* 0x0000000300007211 */ /* 0x000fe200078f10ff */
[C---:B------:R-:W-:Y:S01]  /*0500*/  IMAD.SHL.U32 R19, R10.reuse, 0x4, RZ ;  /* 0x000000040a137824 */ /* 0x040fe200078e00ff */
[----:B------:R-:W-:Y:S01]  /*0510*/  LEA.HI R7, R10, R10, RZ, 0x1 ;  /* 0x0000000a0a077211 */ /* 0x000fe200078f08ff */
[----:B------:R-:W-:Y:S01]  /*0520*/  FMUL R13, R13, UR4 ;  /* 0x000000040d0d7c20 */ /* 0x000fe20008400000 */
[----:B-----5:R-:W-:Y:S01]  /*0530*/  IMAD.MOV R15, RZ, RZ, -R11 ;  /* 0x000000ffff0f7224 */ /* 0x020fe200078e0a0b */
[----:B------:R-:W-:Y:S01]  /*0540*/  LOP3.LUT R0, R0, 0xfffffffc, RZ, 0xc0, !PT ;  /* 0xfffffffc00007812 */ /* 0x000fe200078ec0ff */
[----:B------:R-:W-:Y:S01]  /*0550*/  UMOV UR4, 0x20 ;  /* 0x0000002000047882 */ /* 0x000fe20000000000 */
[----:B------:R-:W-:Y:S01]  /*0560*/  LOP3.LUT R11, R7, 0xfffffffe, RZ, 0xc0, !PT ;  /* 0xfffffffe070b7812 */ /* 0x000fe200078ec0ff */
[----:B-1----:R-:W-:Y:S01]  /*0570*/  IMAD R7, R12, R15, UR8 ;  /* 0x000000080c077e24 */ /* 0x002fe2000f8e020f */
[----:B------:R-:W1:Y:S01]  /*0580*/  F2I.U32.TRUNC.NTZ R13, R13 ;  /* 0x0000000d000d7305 */ /* 0x000e62000020f000 */
[----:B------:R-:W-:Y:S01]  /*0590*/  IMAD.IADD R3, R3, 0x1, -R0 ;  /* 0x0000000103037824 */ /* 0x000fe200078e0a00 */
[C---:B------:R-:W-:Y:S01]  /*05a0*/  LOP3.LUT R19, R10.reuse, 0xc, R19, 0x78, !PT ;  /* 0x0000000c0a137812 */ /* 0x040fe200078e7813 */
[----:B------:R-:W-:Y:S01]  /*05b0*/  IMAD.IADD R12, R10, 0x1, -R11 ;  /* 0x000000010a0c7824 */ /* 0x000fe200078e0a0b */
[----:B------:R-:W-:-:S04]  /*05c0*/  @!UP0 UIADD3 UR4, -UR4, 0x100000, URZ ;  /* 0x0010000004048890 */ /* 0x000fc8000fffe13f */
[----:B------:R-:W-:Y:S02]  /*05d0*/  @!UP0 USHF.L.U32 UR5, UR4, 0xb, URZ ;  /* 0x0000000b04058899 */ /* 0x000fe4000800063f */
[----:B------:R-:W-:Y:S01]  /*05e0*/  @!UP0 USHF.L.U32 UR4, UR4, 0x1, URZ ;  /* 0x0000000104048899 */ /* 0x000fe2000800063f */
[----:B---3--:R-:W-:Y:S02]  /*05f0*/  ISETP.EQ.U32.AND P2, PT, R14, 0x1, PT ;  /* 0x000000010e00780c */ /* 0x008fe40003f42070 */
[C---:B------:R-:W-:Y:S02]  /*0600*/  ISETP.NE.AND P1, PT, R3.reuse, 0x3, PT ;  /* 0x000000030300780c */ /* 0x040fe40003f25270 */
[----:B------:R-:W-:Y:S01]  /*0610*/  ISETP.NE.AND P4, PT, R12, R7, PT ;  /* 0x000000070c00720c */ /* 0x000fe20003f85270 */
[----:B----4-:R-:W-:Y:S01]  /*0620*/  @!UP0 ULEA UR6, UR7, UR6, 0x18 ;  /* 0x0000000607068291 */ /* 0x010fe2000f8ec03f */
[----:B------:R-:W-:Y:S01]  /*0630*/  ISETP.EQ.OR P1, PT, R3, RZ, !P1 ;  /* 0x000000ff0300720c */ /* 0x000fe20004f22670 */
[----:B------:R-:W-:Y:S01]  /*0640*/  VOTEU.ALL UP0, P0 ;  /* 0x00000000003f7886 */ /* 0x000fe20000000000 */
[----:B------:R-:W-:Y:S01]  /*0650*/  LOP3.LUT P0, RZ, R8, 0x7, RZ, 0xc0, !PT ;  /* 0x0000000708ff7812 */ /* 0x000fe2000780c0ff */
[C---:B------:R-:W-:Y:S01]  /*0660*/  VIADD R8, R2.reuse, 0xffffffff ;  /* 0xffffffff02087836 */ /* 0x040fe20000000000 */
[----:B------:R-:W-:Y:S01]  /*0670*/  ISETP.EQ.AND P1, PT, R2, RZ, P1 ;  /* 0x000000ff0200720c */ /* 0x000fe20000f22270 */
[----:B-1----:R-:W-:Y:S01]  /*0680*/  IMAD.MOV R23, RZ, RZ, -R13 ;  /* 0x000000ffff177224 */ /* 0x002fe200078e0a0d */
[----:B------:R-:W-:-:S02]  /*0690*/  ISETP.LT.U32.AND P0, PT, R19, 0x2, !P0 ;  /* 0x000000021300780c */ /* 0x000fc40004701070 */
[----:B------:R-:W-:Y:S01]  /*06a0*/  ISETP.GE.U32.AND P6, PT, R8, 0x2, PT ;  /* 0x000000020800780c */ /* 0x000fe20003fc6070 */
[----:B0-----:R-:W-:Y:S01]  /*06b0*/  IMAD R11, R9, R23, R4 ;  /* 0x00000017090b7224 */ /* 0x001fe200078e0204 */
[----:B------:R-:W-:Y:S01]  /*06c0*/  SEL R18, RZ, 0x1, !P1 ;  /* 0x00000001ff127807 */ /* 0x000fe20004800000 */
[----:B------:R-:W0:Y:S02]  /*06d0*/  FENCE.VIEW.ASYNC.S ;  /* 0x00000000000073c6 */ /* 0x000e240000000000 */
[----:B0-----:R0:W1:Y:S01]  /*06e0*/  @!UP0 SYNCS.EXCH.64 URZ, [UR6+0x30], UR4 ;  /* 0x00003004063f85b2 */ /* 0x0010620008000100 */
[----:B------:R-:W-:Y:S02]  /*06f0*/  @P4 LEA.HI R0, R19, R19, RZ, 0x1 ;  /* 0x0000001313004211 */ /* 0x000fe400078f08ff */
[----:B------:R-:W-:Y:S02]  /*0700*/  SEL R18, R18, 0x2, P6 ;  /* 0x0000000212127807 */ /* 0x000fe40003000000 */
[----:B------:R-:W-:-:S04]  /*0710*/  @P4 SHF.R.S32.HI R0, RZ, 0x1, R0 ;  /* 0x00000001ff004819 */ /* 0x000fc80000011400 */
[----:B------:R-:W-:Y:S02]  /*0720*/  @P4 ISETP.NE.AND P5, PT, R0, R11, PT ;  /* 0x0000000b0000420c */ /* 0x000fe40003fa5270 */
[----:B------:R-:W-:Y:S02]  /*0730*/  SEL R11, RZ, 0x1, !P0 ;  /* 0x00000001ff0b7807 */ /* 0x000fe40004000000 */
[----:B------:R-:W-:Y:S02]  /*0740*/  @P4 SEL R22, RZ, 0x1, P5 ;  /* 0x00000001ff164807 */ /* 0x000fe40002800000 */
[----:B------:R-:W-:Y:S01]  /*0750*/  LOP3.LUT R0, R95, 0x7f, RZ, 0xc0, !PT ;  /* 0x0000007f5f007812 */ /* 0x000fe200078ec0ff */
[----:B------:R0:W2:Y:S01]  /*0760*/  @!UP1 SYNCS.EXCH.64 URZ, [UR6+0x38], UR4 ;  /* 0x00003804063f95b2 */ /* 0x0000a20008000100 */
[----:B------:R-:W-:Y:S01]  /*0770*/  LOP3.LUT R22, R22, R11, RZ, 0xc0, !PT ;  /* 0x0000000b16167212 */ /* 0x000fe200078ec0ff */
[----:B------:R-:W-:Y:S01]  /*0780*/  NOP ;  /* 0x0000000000007918 */ /* 0x000fe20000000000 */
[----:B------:R-:W-:Y:S05]  /*0790*/  @!P2 BRA `(.L_x_3) ;  /* 0x000000000008a947 */ /* 0x000fea0003800000 */
[----:B-12---:R-:W-:Y:S01]  /*07a0*/  UCGABAR_ARV ;  /* 0x00000000000079c7 */ /* 0x006fe20008000000 */
[----:B------:R-:W-:Y:S05]  /*07b0*/  BRA `(.L_x_4) ;  /* 0x0000000000047947 */ /* 0x000fea0003800000 */
.L_x_3:
[----:B-12---:R-:W-:Y:S01]  /*07c0*/  NOP ;  /* 0x0000000000007918 */ /* 0x006fe20000000000 */
.L_x_4:
[----:B------:R-:W1:Y:S01]  /*07d0*/  LDC R2, c[0x0][0x65c] ;  /* 0x00019700ff027b82 */ /* 0x000e620000000800 */
[----:B------:R-:W-:Y:S02]  /*07e0*/  IMAD.U32 R10, RZ, RZ, UR8 ;  /* 0x00000008ff0a7e24 */ /* 0x000fe4000f8e00ff */
[----:B------:R-:W-:Y:S01]  /*07f0*/  IMAD.MOV.U32 R11, RZ, RZ, RZ ;  /* 0x000000ffff0b7224 */ /* 0x000fe200078e00ff */
[----:B-1----:R-:W-:-:S04]  /*0800*/  ISETP.NE.AND P1, PT, R2, 0x1, PT ;  /* 0x000000010200780c */ /* 0x002fc80003f25270 */
[----:B------:R-:W-:-:S09]  /*0810*/  P2R R5, PR, RZ, 0x2 ;  /* 0x00000002ff057803 */ /* 0x000fd20000000000 */
[----:B------:R-:W1:Y:S01]  /*0820*/  @P1 LDC R17, c[0x0][0x10] ;  /* 0x00000400ff111b82 */ /* 0x000e620000000800 */
[----:B------:R-:W-:Y:S02]  /*0830*/  @P1 IMAD.MOV.U32 R5, RZ, RZ, RZ ;  /* 0x000000ffff051224 */ /* 0x000fe400078e00ff */
[----:B------:R-:W-:-:S05]  /*0840*/  @P1 IMAD.MOV.U32 R15, RZ, RZ, RZ ;  /* 0x000000ffff0f1224 */ /* 0x000fca00078e00ff */
[----:B------:R-:W2:Y:S01]  /*0850*/  @!P1 LDC R13, c[0x0][0xc] ;  /* 0x00000300ff0d9b82 */ /* 0x000ea20000000800 */
[----:B0-----:R-:W-:Y:S01]  /*0860*/  ULDC UR4, c[0x0][0xc] ;  /* 0x0000030000047ab9 */ /* 0x001fe20000000800 */
[----:B------:R-:W-:Y:S01]  /*0870*/  ULDC UR5, c[0x0][0x10] ;  /* 0x0000040000057ab9 */ /* 0x000fe20000000800 */
[----:B------:R-:W-:Y:S01]  /*0880*/  ULDC UR6, c[0x0][0x14] ;  /* 0x0000050000067ab9 */ /* 0x000fe20000000800 */
[----:B------:R-:W-:-:S04]  /*0890*/  UIMAD.WIDE.U32 UR4, UR4, UR5, URZ ;  /* 0x00000005040472a5 */ /* 0x000fc8000f8e003f */
[----:B------:R-:W-:Y:S02]  /*08a0*/  UIMAD.WIDE.U32 UR36, UR4, UR6, URZ ;  /* 0x00000006042472a5 */ /* 0x000fe4000f8e003f */
[----:B------:R-:W-:-:S04]  /*08b0*/  UIMAD UR42, UR5, UR6, URZ ;  /* 0x00000006052a72a4 */ /* 0x000fc8000f8e023f */
[----:B------:R-:W-:Y:S01]  /*08c0*/  UIADD3 UR42, UR37, UR42, URZ ;  /* 0x0000002a252a7290 */ /* 0x000fe2000fffe03f */
[----:B-1----:R-:W-:-:S04]  /*08d0*/  @P1 IMAD.WIDE.U32 R16, R17, UR8, R4 ;  /* 0x0000000811101c25 */ /* 0x002fc8000f8e0004 */
[----:B------:R-:W-:Y:S02]  /*08e0*/  @P1 IMAD.IADD R17, R17, 0x1, R15 ;  /* 0x0000000111111824 */ /* 0x000fe400078e020f */
[----:B--2---:R-:W-:-:S04]  /*08f0*/  @!P1 IMAD.WIDE.U32 R10, R4, R13, R10 ;  /* 0x0000000d040a9225 */ /* 0x004fc800078e000a */
[----:B------:R-:W-:Y:S02]  /*0900*/  @!P1 IMAD.MOV.U32 R16, RZ, RZ, R10 ;  /* 0x000000ffff109224 */ /* 0x000fe400078e000a */
[----:B------:R-:W-:Y:S01]  /*0910*/  @!P1 IMAD.MOV.U32 R17, RZ, RZ, R11 ;  /* 0x000000ffff119224 */ /* 0x000fe200078e000b */
[----:B------:R-:W-:Y:S06]  /*0920*/  @!P2 BRA `(.L_x_5) ;  /* 0x00000000000ca947 */ /* 0x000fec0003800000 */
[----:B------:R-:W-:Y:S01]  /*0930*/  UCGABAR_WAIT ;  /* 0x0000000000007dc7 */ /* 0x000fe20008000000 */
[----:B------:R-:W-:Y:S01]  /*0940*/  CCTL.IVALL ;  /* 0x00000000ff00798f */ /* 0x000fe20002000000 */
[----:B------:R-:W-:Y:S05]  /*0950*/  BRA `(.L_x_6) ;  /* 0x0000000000047947 */ /* 0x000fea0003800000 */
.L_x_5:
[----:B------:R-:W-:Y:S06]  /*0960*/  BAR.SYNC.DEFER_BLOCKING 0x0 ;  /* 0x0000000000007b1d */ /* 0x000fec0000010000 */
.L_x_6:
[----:B------:R-:W-:Y:S05]  /*0970*/  @!P3 BRA `(.L_x_7) ;  /* 0x0000005c0098b947 */ /* 0x000fea0003800000 */
[----:B------:R-:W-:-:S13]  /*0980*/  ISETP.GT.U32.AND P0, PT, R8, 0x1, PT ;  /* 0x000000010800780c */ /* 0x000fda0003f04070 */
[----:B------:R-:W-:Y:S05]  /*0990*/  @P0 EXIT ;  /* 0x000000000000094d */ /* 0x000fea0003800000 */
[----:B------:R-:W-:Y:S01]  /*09a0*/  ULDC.64 UR4, c[0x0][0x650] ;  /* 0x0001940000047ab9 */ /* 0x000fe20000000a00 */
[----:B------:R-:W-:Y:S01]  /*09b0*/  PRMT R3, RZ, 0x7610, R3 ;  /* 0x00007610ff037816 */ /* 0x000fe20000000003 */
[----:B------:R-:W-:Y:S01]  /*09c0*/  IMAD.MOV.U32 R103, RZ, RZ, -0x1 ;  /* 0xffffffffff677424 */ /* 0x000fe200078e00ff */
[----:B------:R-:W-:Y:S01]  /*09d0*/  ISETP.GE.U32.AND P0, PT, R16, UR4, PT ;  /* 0x0000000410007c0c */ /* 0x000fe2000bf06070 */
[----:B------:R-:W-:Y:S02]  /*09e0*/  IMAD.MOV.U32 R100, RZ, RZ, -0x1 ;  /* 0xffffffffff647424 */ /* 0x000fe400078e00ff */
[----:B------:R-:W-:Y:S01]  /*09f0*/  IMAD.MOV.U32 R101, RZ, RZ, -0x1 ;  /* 0xffffffffff657424 */ /* 0x000fe200078e00ff */
[----:B------:R-:W-:-:S13]  /*0a00*/  ISETP.GE.U32.AND.EX P0, PT, R17, UR5, PT, P0 ;  /* 0x0000000511007c0c */ /* 0x000fda000bf06100 */
[----:B------:R-:W-:Y:S05]  /*0a10*/  @P0 BRA `(.L_x_8) ;  /* 0x0000000400280947 */ /* 0x000fea0003800000 */
[----:B------:R-:W0:Y:S01]  /*0a20*/  LDC.64 R24, c[0x0][0x628] ;  /* 0x00018a00ff187b82 */ /* 0x000e220000000a00 */
[----:B------:R-:W-:Y:S02]  /*0a30*/  IMAD.MOV.U32 R10, RZ, RZ, R16 ;  /* 0x000000ffff0a7224 */ /* 0x000fe400078e0010 */
[----:B------:R-:W-:-:S05]  /*0a40*/  IMAD.MOV.U32 R11, RZ, RZ, R17 ;  /* 0x000000ffff0b7224 */ /* 0x000fca00078e0011 */
[----:B------:R-:W1:Y:S08]  /*0a50*/  LDC R8, c[0x0][0x630] ;  /* 0x00018c00ff087b82 */ /* 0x000e700000000800 */
[----:B------:R-:W2:Y:S01]  /*0a60*/  LDC.64 R26, c[0x0][0x620] ;  /* 0x00018800ff1a7b82 */ /* 0x000ea20000000a00 */
[----:B0-----:R-:W-:-:S04]  /*0a70*/  ISETP.NE.U32.AND P0, PT, R24, RZ, PT ;  /* 0x000000ff1800720c */ /* 0x001fc80003f05070 */
[----:B------:R-:W-:-:S13]  /*0a80*/  ISETP.NE.AND.EX P0, PT, R25, RZ, PT, P0 ;  /* 0x000000ff1900720c */ /* 0x000fda0003f05300 */
[----:B-12---:R-:W-:Y:S05]  /*0a90*/  @!P0 BRA `(.L_x_9) ;  /* 0x0000000000288947 */ /* 0x006fea0003800000 */
[----:B------:R-:W0:Y:S02]  /*0aa0*/  LDC R3, c[0x0][0x634] ;  /* 0x00018d00ff037b82 */ /* 0x000e240000000800 */
[----:B0-----:R-:W-:-:S05]  /*0ab0*/  IADD3 R3, P0, R16, R3, RZ ;  /* 0x0000000310037210 */ /* 0x001fca0007f1e0ff */
[----:B------:R-:W-:-:S04]  /*0ac0*/  IMAD.X R21, RZ, RZ, R17, P0 ;  /* 0x000000ffff157224 */ /* 0x000fc800000e0611 */
[----:B------:R-:W-:-:S04]  /*0ad0*/  IMAD.WIDE.U32 R10, R21, R24, RZ ;  /* 0x00000018150a7225 */ /* 0x000fc800078e00ff */
[----:B------:R-:W-:-:S04]  /*0ae0*/  IMAD.WIDE.U32 R12, P0, R3, R25, R10 ;  /* 0x00000019030c7225 */ /* 0x000fc8000780000a */
[----:B------:R-:W-:-:S04]  /*0af0*/  IMAD.WIDE.U32 R10, R3, R24, RZ ;  /* 0x00000018030a7225 */ /* 0x000fc800078e00ff */
[----:B------:R-:W-:Y:S01]  /*0b00*/  IMAD.X R15, RZ, RZ, RZ, P0 ;  /* 0x000000ffff0f7224 */ /* 0x000fe200000e06ff */
[----:B------:R-:W-:Y:S01]  /*0b10*/  IADD3 RZ, P0, R11, R12, RZ ;  /* 0x0000000c0bff7210 */ /* 0x000fe20007f1e0ff */
[----:B------:R-:W-:-:S04]  /*0b20*/  IMAD.MOV.U32 R14, RZ, RZ, R13 ;  /* 0x000000ffff0e7224 */ /* 0x000fc800078e000d */
[----:B------:R-:W-:-:S08]  /*0b30*/  IMAD.WIDE.U32.X R10, R21, R25, R14, P0 ;  /* 0x00000019150a7225 */ /* 0x000fd000000e040e */
.L_x_9:
[----:B------:R-:W0:Y:S01]  /*0b40*/  LDC.64 R30, c[0x0][0x640] ;  /* 0x00019000ff1e7b82 */ /* 0x000e220000000a00 */
[-CC-:B------:R-:W-:Y:S02]  /*0b50*/  SHF.R.U64 R101, R10, R8.reuse, R11.reuse ;  /* 0x000000080a657219 */ /* 0x180fe4000000120b */
[----:B------:R-:W-:Y:S02]  /*0b60*/  SHF.R.U32.HI R3, RZ, R8, R11 ;  /* 0x00000008ff037219 */ /* 0x000fe4000001160b */
[----:B------:R-:W-:-:S03]  /*0b70*/  IADD3 R5, P0, RZ, -R101, RZ ;  /* 0x80000065ff057210 */ /* 0x000fc60007f1e0ff */
[----:B------:R-:W1:Y:S02]  /*0b80*/  LDC R12, c[0x0][0x618] ;  /* 0x00018600ff0c7b82 */ /* 0x000e640000000800 */
[----:B------:R-:W-:Y:S02]  /*0b90*/  IMAD.X R3, RZ, RZ, ~R3, P0 ;  /* 0x000000ffff037224 */ /* 0x000fe400000e0e03 */
[----:B------:R-:W-:-:S04]  /*0ba0*/  IMAD.WIDE.U32 R10, R5, R26, R16 ;  /* 0x0000001a050a7225 */ /* 0x000fc800078e0010 */
[----:B------:R-:W2:Y:S01]  /*0bb0*/  LDC R20, c[0x0][0x608] ;  /* 0x00018200ff147b82 */ /* 0x000ea20000000800 */
[----:B------:R-:W-:Y:S02]  /*0bc0*/  IMAD R8, R3, R26, RZ ;  /* 0x0000001a03087224 */ /* 0x000fe400078e02ff */
[----:B------:R-:W-:Y:S02]  /*0bd0*/  IMAD.MOV.U32 R3, RZ, RZ, -0x1 ;  /* 0xffffffffff037424 */ /* 0x000fe400078e00ff */
[----:B------:R-:W-:Y:S02]  /*0be0*/  IMAD R5, R5, R27, R8 ;  /* 0x0000001b05057224 */ /* 0x000fe400078e0208 */
[----:B------:R-:W-:Y:S01]  /*0bf0*/  IMAD R26, R9, R23, R4 ;  /* 0x00000017091a7224 */ /* 0x000fe200078e0204 */
[----:B------:R-:W3:Y:S01]  /*0c00*/  LDC R28, c[0x0][0x658] ;  /* 0x00019600ff1c7b82 */ /* 0x000ee20000000800 */
[----:B------:R-:W-:Y:S01]  /*0c10*/  IMAD.IADD R5, R11, 0x1, R5 ;  /* 0x000000010b057824 */ /* 0x000fe200078e0205 */
[----:B0-----:R-:W-:Y:S01]  /*0c20*/  ISETP.NE.U32.AND P0, PT, R30, RZ, PT ;  /* 0x000000ff1e00720c */ /* 0x001fe20003f05070 */
[----:B------:R-:W-:-:S03]  /*0c30*/  IMAD.MOV.U32 R23, RZ, RZ, 0x1 ;  /* 0x00000001ff177424 */ /* 0x000fc600078e00ff */
[----:B------:R-:W-:Y:S02]  /*0c40*/  ISETP.NE.AND.EX P0, PT, R31, RZ, PT, P0 ;  /* 0x000000ff1f00720c */ /* 0x000fe40003f05300 */
[----:B------:R-:W0:Y:S01]  /*0c50*/  LDC R24, c[0x0][0x600] ;  /* 0x00018000ff187b82 */ /* 0x000e220000000800 */
[-CC-:B-1----:R-:W-:Y:S02]  /*0c60*/  SHF.R.U64 R14, R10, R12.reuse, R5.reuse ;  /* 0x0000000c0a0e7219 */ /* 0x182fe40000001205 */
[----:B------:R-:W-:-:S05]  /*0c70*/  SHF.R.U32.HI R5, RZ, R12, R5 ;  /* 0x0000000cff057219 */ /* 0x000fca0000011605 */
[----:B------:R-:W1:Y:S01]  /*0c80*/  LDC R15, c[0x0][0x648] ;  /* 0x00019200ff0f7b82 */ /* 0x000e620000000800 */
[-CC-:B--2---:R-:W-:Y:S02]  /*0c90*/  SHF.R.U64 R27, R14, R20.reuse, R5.reuse ;  /* 0x000000140e1b7219 */ /* 0x184fe40000001205 */
[----:B------:R-:W-:-:S05]  /*0ca0*/  SHF.R.U32.HI R5, RZ, R20, R5 ;  /* 0x00000014ff057219 */ /* 0x000fca0000011605 */
[----:B------:R-:W2:Y:S01]  /*0cb0*/  LDC R21, c[0x0][0x638] ;  /* 0x00018e00ff157b82 */ /* 0x000ea20000000800 */
[-CC-:B---3--:R-:W-:Y:S02]  /*0cc0*/  SHF.R.U64 R20, R27, R28.reuse, R5.reuse ;  /* 0x0000001c1b147219 */ /* 0x188fe40000001205 */
[-C--:B------:R-:W-:Y:S02]  /*0cd0*/  SHF.L.U32 R3, R3, R28.reuse, RZ ;  /* 0x0000001c03037219 */ /* 0x080fe400000006ff */
[----:B------:R-:W-:Y:S01]  /*0ce0*/  SHF.R.U32.HI R5, RZ, R28, R5 ;  /* 0x0000001cff057219 */ /* 0x000fe20000011605 */
[----:B------:R-:W-:Y:S01]  /*0cf0*/  IMAD.MOV.U32 R4, RZ, RZ, R20 ;  /* 0x000000ffff047224 */ /* 0x000fe200078e0014 */
[----:B------:R-:W-:Y:S01]  /*0d00*/  LOP3.LUT R12, RZ, R3, RZ, 0x33, !PT ;  /* 0x00000003ff0c7212 */ /* 0x000fe200078e33ff */
[----:B------:R-:W3:Y:S01]  /*0d10*/  LDC R25, c[0x0][0x610] ;  /* 0x00018400ff197b82 */ /* 0x000ee20000000800 */
[----:B------:R-:W-:Y:S05]  /*0d20*/  @!P0 BRA `(.L_x_10) ;  /* 0x0000000000288947 */ /* 0x000fea0003800000 */
[----:B------:R-:W4:Y:S02]  /*0d30*/  LDC R3, c[0x0][0x64c] ;  /* 0x00019300ff037b82 */ /* 0x000f240000000800 */
[----:B----4-:R-:W-:-:S05]  /*0d40*/  IADD3 R3, P0, R20, R3, RZ ;  /* 0x0000000314037210 */ /* 0x010fca0007f1e0ff */
        /* <DEDUP_REMOVED lines=8> */
.L_x_10:
[----:B-1----:R-:W-:Y:S01]  /*0dd0*/  SHF.R.U64 R4, R4, R15, R5 ;  /* 0x0000000f04047219 */ /* 0x002fe20000001205 */
[----:B0-----:R-:W-:Y:S01]  /*0de0*/  VIADD R5, R24, 0xffffffff ;  /* 0xffffffff18057836 */ /* 0x001fe20000000000 */
[----:B------:R-:W-:Y:S02]  /*0df0*/  SHF.L.U32 R3, R23, R28, RZ ;  /* 0x0000001c17037219 */ /* 0x000fe400000006ff */
[----:B------:R-:W-:Y:S01]  /*0e00*/  LOP3.LUT R12, R27, R12, RZ, 0xc0, !PT ;  /* 0x0000000c1b0c7212 */ /* 0x000fe200078ec0ff */
[----:B------:R-:W-:Y:S01]  /*0e10*/  IMAD.MOV R8, RZ, RZ, -R4 ;  /* 0x000000ffff087224 */ /* 0x000fe200078e0a04 */
[----:B------:R-:W-:-:S03]  /*0e20*/  SEL R7, R7, R26, !P1 ;  /* 0x0000001a07077207 */ /* 0x000fc60004800000 */
[----:B------:R-:W-:Y:S01]  /*0e30*/  IMAD R12, R3, R4, R12 ;  /* 0x00000004030c7224 */ /* 0x000fe200078e020c */
[----:B------:R-:W-:Y:S01]  /*0e40*/  LOP3.LUT R4, R14, R5, RZ, 0xc0, !PT ;  /* 0x000000050e047212 */ /* 0x000fe200078ec0ff */
[----:B--2---:R-:W-:Y:S02]  /*0e50*/  IMAD R3, R8, R21, R20 ;  /* 0x0000001508037224 */ /* 0x004fe400078e0214 */
[----:B---3--:R-:W-:Y:S02]  /*0e60*/  IMAD R7, R12, R25, R7 ;  /* 0x000000190c077224 */ /* 0x008fe400078e0207 */
[----:B------:R-:W-:Y:S02]  /*0e70*/  IMAD.MOV.U32 R5, RZ, RZ, 0x1 ;  /* 0x00000001ff057424 */ /* 0x000fe400078e00ff */
[----:B------:R-:W-:-:S03]  /*0e80*/  IMAD R4, R3, R24, R4 ;  /* 0x0000001803047224 */ /* 0x000fc600078e0204 */
[----:B------:R-:W-:Y:S02]  /*0e90*/  PRMT R3, R5, 0x7610, R3 ;  /* 0x0000761005037816 */ /* 0x000fe40000000003 */
[----:B------:R-:W-:Y:S02]  /*0ea0*/  SEL R100, R4, R7, !P1 ;  /* 0x0000000704647207 */ /* 0x000fe40004800000 */
[----:B------:R-:W-:-:S07]  /*0eb0*/  SEL R103, R7, R4, !P1 ;  /* 0x0000000407677207 */ /* 0x000fce0004800000 */
.L_x_8:
[----:B------:R-:W-:-:S08]  /*0ec0*/  NOP ;  /* 0x0000000000007918 */ /* 0x000fd00000000000 */
[----:B------:R-:W0:Y:S02]  /*0ed0*/  USETMAXREG.TRY_ALLOC.CTAPOOL UP0, 0xe8 ;  /* 0x000000e8000079c8 */ /* 0x000e240008000600 */
[----:B0-----:R-:W-:-:S13]  /*0ee0*/  PLOP3.LUT P0, PT, PT, PT, UP0, 0x80, 0x0 ;  /* 0x000000000000781c */ /* 0x001fda0003f0f008 */
[----:B------:R-:W-:Y:S05]  /*0ef0*/  @!P0 BRA `(.L_x_8) ;  /* 0xfffffffc00f08947 */ /* 0x000fea000383ffff */
[----:B------:R-:W-:Y:S01]  /*0f00*/  ULDC.64 UR4, c[0x0][0x598] ;  /* 0x0001660000047ab9 */ /* 0x000fe20000000a00 */
[----:B------:R-:W-:Y:S01]  /*0f10*/  ULDC.64 UR38, c[0x0][0x208] ;  /* 0x0000820000267ab9 */ /* 0x000fe20000000a00 */
[----:B------:R-:W-:-:S04]  /*0f20*/  ISETP.NE.U32.AND P0, PT, RZ, UR4, PT ;  /* 0x00000004ff007c0c */ /* 0x000fc8000bf05070 */
[----:B------:R-:W-:-:S13]  /*0f30*/  ISETP.NE.AND.EX P0, PT, RZ, UR5, PT, P0 ;  /* 0x00000005ff007c0c */ /* 0x000fda000bf05300 */
[----:B------:R-:W-:Y:S05]  /*0f40*/  @!P0 BRA `(.L_x_11) ;  /* 0x00000000001c8947 */ /* 0x000fea0003800000 */
[----:B------:R-:W0:Y:S02]  /*0f50*/  LDC.64 R4, c[0x0][0x598] ;  /* 0x00016600ff047b82 */ /* 0x000e240000000a00 */
[----:B0-----:R-:W2:Y:S02]  /*0f60*/  LDG.E.64 R4, desc[UR38][R4.64] ;  /* 0x0000002604047981 */ /* 0x001ea4000c1e1b00 */
[----:B--2---:R-:W-:-:S04]  /*0f70*/  ISETP.NE.U32.AND P0, PT, R4, RZ, PT ;  /* 0x000000ff0400720c */ /* 0x004fc80003f05070 */
[----:B------:R-:W-:-:S13]  /*0f80*/  ISETP.NE.AND.EX P0, PT, R5, RZ, PT, P0 ;  /* 0x000000ff0500720c */ /* 0x000fda0003f05300 */
[----:B------:R-:W-:Y:S05]  /*0f90*/  @!P0 BRA `(.L_x_11) ;  /* 0x0000000000088947 */ /* 0x000fea0003800000 */
[----:B------:R0:W5:Y:S01]  /*0fa0*/  LD.E R23, desc[UR38][R4.64] ;  /* 0x0000002604177980 */ /* 0x000162000c101900 */
[----:B------:R-:W-:Y:S05]  /*0fb0*/  BRA `(.L_x_12) ;  /* 0x0000000000247947 */ /* 0x000fea0003800000 */
.L_x_11:
[----:B------:R-:W-:Y:S02]  /*0fc0*/  ULDC.64 UR4, c[0x0][0x588] ;  /* 0x0001620000047ab9 */ /* 0x000fe40000000a00 */
[----:B------:R-:W-:-:S04]  /*0fd0*/  ISETP.NE.U32.AND P0, PT, RZ, UR4, PT ;  /* 0x00000004ff007c0c */ /* 0x000fc8000bf05070 */
[----:B------:R-:W-:-:S13]  /*0fe0*/  ISETP.NE.AND.EX P0, PT, RZ, UR5, PT, P0 ;  /* 0x00000005ff007c0c */ /* 0x000fda000bf05300 */
[----:B------:R-:W-:Y:S05]  /*0ff0*/  @!P0 BRA `(.L_x_13) ;  /* 0x00000000000c8947 */ /* 0x000fea0003800000 */
[----:B------:R-:W0:Y:S02]  /*1000*/  LDC.64 R4, c[0x0][0x588] ;  /* 0x00016200ff047b82 */ /* 0x000e240000000a00 */
[----:B0-----:R1:W5:Y:S01]  /*1010*/  LDG.E R23, desc[UR38][R4.64] ;  /* 0x0000002604177981 */ /* 0x001362000c1e1900 */
[----:B------:R-:W-:Y:S05]  /*1020*/  BRA `(.L_x_12) ;  /* 0x0000000000087947 */ /* 0x000fea0003800000 */
.L_x_13:
[----:B------:R-:W-:Y:S02]  /*1030*/  ULDC UR4, c[0x0][0x580] ;  /* 0x0001600000047ab9 */ /* 0x000fe40000000800 */
[----:B------:R-:W-:-:S07]  /*1040*/  IMAD.U32 R23, RZ, RZ, UR4 ;  /* 0x00000004ff177e24 */ /* 0x000fce000f8e00ff */
.L_x_12:
[----:B------:R-:W-:Y:S02]  /*1050*/  ULDC.64 UR4, c[0x0][0x5a0] ;  /* 0x0001680000047ab9 */ /* 0x000fe40000000a00 */
[----:B------:R-:W-:-:S04]  /*1060*/  ISETP.NE.U32.AND P0, PT, RZ, UR4, PT ;  /* 0x00000004ff007c0c */ /* 0x000fc8000bf05070 */
[----:B------:R-:W-:-:S13]  /*1070*/  ISETP.NE.AND.EX P0, PT, RZ, UR5, PT, P0 ;  /* 0x00000005ff007c0c */ /* 0x000fda000bf05300 */
[----:B------:R-:W-:Y:S05]  /*1080*/  @!P0 BRA `(.L_x_14) ;  /* 0x00000000001c8947 */ /* 0x000fea0003800000 */
[----:B01----:R-:W0:Y:S02]  /*1090*/  LDC.64 R4, c[0x0][0x5a0] ;  /* 0x00016800ff047b82 */ /* 0x003e240000000a00 */
[----:B0-----:R-:W2:Y:S02]  /*10a0*/  LDG.E.64 R4, desc[UR38][R4.64] ;  /* 0x0000002604047981 */ /* 0x001ea4000c1e1b00 */
[----:B--2---:R-:W-:-:S04]  /*10b0*/  ISETP.NE.U32.AND P0, PT, R4, RZ, PT ;  /* 0x000000ff0400720c */ /* 0x004fc80003f05070 */
[----:B------:R-:W-:-:S13]  /*10c0*/  ISETP.NE.AND.EX P0, PT, R5, RZ, PT, P0 ;  /* 0x000000ff0500720c */ /* 0x000fda0003f05300 */
[----:B------:R-:W-:Y:S05]  /*10d0*/  @!P0 BRA `(.L_x_14) ;  /* 0x0000000000088947 */ /* 0x000fea0003800000 */
[----:B------:R0:W5:Y:S01]  /*10e0*/  LD.E R90, desc[UR38][R4.64] ;  /* 0x00000026045a7980 */ /* 0x000162000c101900 */
[----:B------:R-:W-:Y:S05]  /*10f0*/  BRA `(.L_x_15) ;  /* 0x0000000000247947 */ /* 0x000fea0003800000 */
.L_x_14:
[----:B------:R-:W-:Y:S02]  /*1100*/  ULDC.64 UR4, c[0x0][0x590] ;  /* 0x0001640000047ab9 */ /* 0x000fe40000000a00 */
[----:B------:R-:W-:-:S04]  /*1110*/  ISETP.NE.U32.AND P0, PT, RZ, UR4, PT ;  /* 0x00000004ff007c0c */ /* 0x000fc8000bf05070 */
[----:B------:R-:W-:-:S13]  /*1120*/  ISETP.NE.AND.EX P0, PT, RZ, UR5, PT, P0 ;  /* 0x00000005ff007c0c */ /* 0x000fda000bf05300 */
[----:B------:R-:W-:Y:S05]  /*1130*/  @!P0 BRA `(.L_x_16) ;  /* 0x00000000000c8947 */ /* 0x000fea0003800000 */
[----:B------:R-:W2:Y:S02]  /*1140*/  LDC.64 R90, c[0x0][0x590] ;  /* 0x00016400ff5a7b82 */ /* 0x000ea40000000a00 */
[----:B--2---:R2:W5:Y:S01]  /*1150*/  LDG.E R90, desc[UR38][R90.64] ;  /* 0x000000265a5a7981 */ /* 0x004562000c1e1900 */
[----:B------:R-:W-:Y:S05]  /*1160*/  BRA `(.L_x_15) ;  /* 0x0000000000087947 */ /* 0x000fea0003800000 */
.L_x_16:
[----:B------:R-:W-:Y:S02]  /*1170*/  ULDC UR4, c[0x0][0x584] ;  /* 0x0001610000047ab9 */ /* 0x000fe40000000800 */
[----:B------:R-:W-:-:S07]  /*1180*/  IMAD.U32 R90, RZ, RZ, UR4 ;  /* 0x00000004ff5a7e24 */ /* 0x000fce000f8e00ff */
.L_x_15:
[----:B------:R-:W-:-:S13]  /*1190*/  LOP3.LUT P0, RZ, R3, 0xff, RZ, 0xc0, !PT ;  /* 0x000000ff03ff7812 */ /* 0x000fda000780c0ff */
[----:B------:R-:W-:Y:S05]  /*11a0*/  @!P0 EXIT ;  /* 0x000000000000894d */ /* 0x000fea0003800000 */
[----:B------:R-:W3:Y:S01]  /*11b0*/  LDC R93, c[0x0][0x658] ;  /* 0x00019600ff5d7b82 */ /* 0x000ee20000000800 */
[----:B------:R-:W-:Y:S01]  /*11c0*/  LOP3.LUT R6, R6, 0x1, RZ, 0xc0, !PT ;  /* 0x0000000106067812 */ /* 0x000fe200078ec0ff */
[----:B------:R-:W-:Y:S01]  /*11d0*/  ULDC.64 UR6, c[0x0][0x288] ;  /* 0x0000a20000067ab9 */ /* 0x000fe20000000a00 */
[----:B------:R-:W-:Y:S01]  /*11e0*/  SHF.R.U32.HI R3, RZ, 0x2, R95 ;  /* 0x00000002ff037819 */ /* 0x000fe2000001165f */
[----:B------:R-:W-:Y:S01]  /*11f0*/  UIADD3 UR4, UR7, 0x3f, URZ ;  /* 0x0000003f07047890 */ /* 0x000fe2000fffe03f */
[----:B------:R-:W-:Y:S01]  /*1200*/  SHF.R.U32.HI R0, RZ, 0x1, R0 ;  /* 0x00000001ff007819 */ /* 0x000fe20000011600 */
[----:B------:R-:W-:Y:S01]  /*1210*/  IMAD.SHL.U32 R88, R6, 0x40, RZ ;  /* 0x0000004006587824 */ /* 0x000fe200078e00ff */
[----:B------:R-:W-:Y:S01]  /*1220*/  LOP3.LUT R3, R3, 0x7, RZ, 0xc0, !PT ;  /* 0x0000000703037812 */ /* 0x000fe200078ec0ff */
[----:B01----:R-:W0:Y:S01]  /*1230*/  LDC.64 R4, c[0x0][0x5c8] ;  /* 0x00017200ff047b82 */ /* 0x003e220000000a00 */
[----:B------:R-:W-:Y:S01]  /*1240*/  USHF.R.S32.HI UR5, URZ, 0x1f, UR4 ;  /* 0x0000001f3f057899 */ /* 0x000fe20008011404 */
[----:B------:R-:W-:Y:S01]  /*1250*/  LOP3.LUT R0, R0, 0x30, RZ, 0xc0, !PT ;  /* 0x0000003000007812 */ /* 0x000fe200078ec0ff */
[----:B------:R-:W-:Y:S01]  /*1260*/  IMAD.MOV.U32 R8, RZ, RZ, 0x1 ;  /* 0x00000001ff087424 */ /* 0x000fe200078e00ff */
[--C-:B------:R-:W-:Y:S01]  /*1270*/  LOP3.LUT R88, R88, 0x40, R3.reuse, 0xe2, !PT ;  /* 0x0000004058587812 */ /* 0x100fe200078ee203 */
[----:B------:R-:W-:Y:S01]  /*1280*/  ULEA.HI UR5, UR5, UR4, URZ, 0x6 ;  /* 0x0000000405057291 */ /* 0x000fe2000f8f303f */
[-C--:B------:R-:W-:Y:S01]  /*1290*/  IADD3 R3, RZ, -R0.reuse, -R3 ;  /* 0x80000000ff037210 */ /* 0x080fe20007ffe803 */
[----:B------:R-:W-:Y:S01]  /*12a0*/  IMAD.U32 R7, RZ, RZ, UR6 ;  /* 0x00000006ff077e24 */ /* 0x000fe2000f8e00ff */
[----:B------:R-:W1:Y:S01]  /*12b0*/  LDC R97, c[0x0][0x600] ;  /* 0x00018000ff617b82 */ /* 0x000e620000000800 */
[----:B------:R-:W-:Y:S01]  /*12c0*/  LOP3.LUT R88, R88, R0, RZ, 0xfc, !PT ;  /* 0x0000000058587212 */ /* 0x000fe200078efcff */
[----:B------:R-:W-:Y:S01]  /*12d0*/  IMAD.MOV.U32 R0, RZ, RZ, -0x1 ;  /* 0xffffffffff007424 */ /* 0x000fe200078e00ff */
[----:B------:R-:W-:Y:S01]  /*12e0*/  USHF.R.S32.HI UR43, URZ, 0x6, UR5 ;  /* 0x000000063f2b7899 */ /* 0x000fe20008011405 */
[C---:B------:R-:W-:Y:S01]  /*12f0*/  LOP3.LUT R94, R95.reuse, 0x3, RZ, 0xc0, !PT ;  /* 0x000000035f5e7812 */ /* 0x040fe200078ec0ff */
[----:B------:R-:W-:Y:S01]  /*1300*/  IMAD R3, R6, -0x40, R3 ;  /* 0xffffffc006037824 */ /* 0x000fe200078e0203 */
[C---:B------:R-:W-:Y:S01]  /*1310*/  LOP3.LUT R96, R95.reuse, 0x80, RZ, 0xc0, !PT ;  /* 0x000000805f607812 */ /* 0x040fe200078ec0ff */
[----:B------:R-:W-:Y:S01]  /*1320*/  UISETP.LT.AND UP0, UPT, UR43, 0x1, UPT ;  /* 0x000000012b00788c */ /* 0x000fe2000bf01270 */
[-C--:B---3--:R-:W-:Y:S01]  /*1330*/  SHF.L.U32 R0, R0, R93.reuse, RZ ;  /* 0x0000005d00007219 */ /* 0x088fe200000006ff */
[----:B------:R-:W-:Y:S01]  /*1340*/  ULDC UR4, c[0x0][0x284] ;  /* 0x0000a10000047ab9 */ /* 0x000fe20000000800 */
[----:B------:R-:W-:Y:S01]  /*1350*/  IMAD R94, R94, -0x2, R7 ;  /* 0xfffffffe5e5e7824 */ /* 0x000fe200078e0207 */
[----:B------:R-:W-:Y:S01]  /*1360*/  USEL UR44, UR43, 0x1, UP0 ;  /* 0x000000012b2c7887 */ /* 0x000fe20008000000 */
[----:B------:R-:W-:Y:S01]  /*1370*/  SHF.L.U32 R93, R8, R93, RZ ;  /* 0x0000005d085d7219 */ /* 0x000fe200000006ff */
[----:B------:R-:W-:Y:S01]  /*1380*/  IMAD.SHL.U32 R95, R95, 0x2, RZ ;  /* 0x000000025f5f7824 */ /* 0x000fe200078e00ff */
[----:B------:R-:W-:Y:S01]  /*1390*/  LOP3.LUT R102, R18, 0x1, RZ, 0xfc, !PT ;  /* 0x0000000112667812 */ /* 0x000fe200078efcff */
[----:B------:R-:W-:Y:S01]  /*13a0*/  VIADD R99, R3, UR4 ;  /* 0x0000000403637c36 */ /* 0x000fe20008000000 */
[C---:B0-----:R-:W-:Y:S01]  /*13b0*/  SHF.L.U64.HI R92, R4.reuse, 0x3, R5 ;  /* 0x00000003045c7819 */ /* 0x041fe20000010205 */
[----:B--2---:R-:W-:Y:S01]  /*13c0*/  IMAD.SHL.U32 R91, R4, 0x8, RZ ;  /* 0x00000008045b7824 */ /* 0x004fe200078e00ff */
[----:B------:R-:W-:Y:S01]  /*13d0*/  SHF.R.U32.HI R96, RZ, 0x7, R96 ;  /* 0x00000007ff607819 */ /* 0x000fe20000011660 */
[----:B------:R-:W-:Y:S01]  /*13e0*/  IMAD.MOV.U32 R89, RZ, RZ, RZ ;  /* 0x000000ffff597224 */ /* 0x000fe200078e00ff */
[----:B------:R-:W-:Y:S01]  /*13f0*/  LOP3.LUT R98, RZ, R0, RZ, 0x33, !PT ;  /* 0x00000000ff627212 */ /* 0x000fe200078e33ff */
[----:B------:R-:W-:Y:S01]  /*1400*/  UIADD3 UR44, UR43, -UR44, URZ ;  /* 0x8000002c2b2c7290 */ /* 0x000fe2000fffe03f */
[----:B------:R-:W-:Y:S01]  /*1410*/  UMOV UR40, URZ ;  /* 0x0000003f00287c82 */ /* 0x000fe20008000000 */
[----:B-1----:R-:W-:Y:S01]  /*1420*/  VIADD R97, R97, 0xffffffff ;  /* 0xffffffff61617836 */ /* 0x002fe20000000000 */
[----:B------:R-:W-:-:S09]  /*1430*/  UMOV UR41, URZ ;  /* 0x0000003f00297c82 */ /* 0x000fd20008000000 */
.L_x_162:
[----:B0-----:R-:W0:Y:S01]  /*1440*/  SHFL.IDX PT, R0, R96, RZ, 0x1f ;  /* 0x00001fff60007589 */ /* 0x001e2200000e0000 */
[----:B-1----:R-:W1:Y:S01]  /*1450*/  S2UR UR7, SR_CgaCtaId ;  /* 0x00000000000779c3 */ /* 0x002e620000008800 */
[----:B------:R-:W-:Y:S01]  /*1460*/  UMOV UR6, 0x400 ;  /* 0x0000040000067882 */ /* 0x000fe20000000000 */
[----:B0-----:R-:W-:Y:S01]  /*1470*/  R2UR UR4, R0 ;  /* 0x00000000000472ca */ /* 0x001fe200000e0000 */
[----:B-1----:R-:W-:-:S12]  /*1480*/  ULEA UR6, UR7, UR6, 0x18 ;  /* 0x0000000607067291 */ /* 0x002fd8000f8ec03f */
[----:B------:R-:W-:-:S04]  /*1490*/  ULEA.HI UR5, UR4, UR4, URZ, 0x1 ;  /* 0x0000000404057291 */ /* 0x000fc8000f8f083f */
[----:B------:R-:W-:-:S04]  /*14a0*/  ULOP3.LUT UR5, UR5, 0x7fffe, URZ, 0xc0, !UPT ;  /* 0x0007fffe05057892 */ /* 0x000fc8000f8ec03f */
[----:B------:R-:W-:-:S03]  /*14b0*/  UIADD3 UR5, UR4, -UR5, URZ ;  /* 0x8000000504057290 */ /* 0x000fc6000fffe03f */
[----:B------:R-:W-:Y:S01]  /*14c0*/  ULDC UR4, c[0x0][0x28c] ;  /* 0x0000a30000047ab9 */ /* 0x000fe20000000800 */
[----:B------:R-:W-:Y:S01]  /*14d0*/  ULEA UR5, UR5, UR6, 0xd ;  /* 0x0000000605057291 */ /* 0x000fe2000f8e683f */
[----:B------:R-:W-:-:S03]  /*14e0*/  ISETP.LT.AND P0, PT, RZ, UR4, PT ;  /* 0x00000004ff007c0c */ /* 0x000fc6000bf01270 */
[----:B------:R-:W-:-:S04]  /*14f0*/  UIADD3 UR5, UR5, 0x100, URZ ;  /* 0x0000010005057890 */ /* 0x000fc8000fffe03f */
[----:B------:R-:W-:-:S04]  /*1500*/  USHF.R.U32.HI UR5, URZ, 0x4, UR5 ;  /* 0x000000043f057899 */ /* 0x000fc80008011605 */
[----:B------:R-:W-:-:S04]  /*1510*/  ULOP3.LUT UR5, UR5, 0x3fff, URZ, 0xc0, !UPT ;  /* 0x00003fff05057892 */ /* 0x000fc8000f8ec03f */
[----:B------:R-:W-:Y:S01]  /*1520*/  ULOP3.LUT UR45, UR5, 0x10000, URZ, 0xfc, !UPT ;  /* 0x00010000052d7892 */ /* 0x000fe2000f8efc3f */
[----:B--2345:R-:W-:Y:S11]  /*1530*/  @P0 BRA `(.L_x_17) ;  /* 0x0000000000400947 */ /* 0x03cff60003800000 */
[----:B------:R-:W-:Y:S01]  /*1540*/  MOV R0, 0x0 ;  /* 0x0000000000007802 */ /* 0x000fe20000000f00 */
[----:B------:R-:W-:Y:S01]  /*1550*/  ULDC.64 UR4, c[0x4][0x68] ;  /* 0x01001a0000047ab9 */ /* 0x000fe20000000a00 */
[----:B------:R-:W-:Y:S01]  /*1560*/  ULDC.64 UR6, c[0x4][0x8] ;  /* 0x0100020000067ab9 */ /* 0x000fe20000000a00 */
[----:B------:R-:W-:Y:S01]  /*1570*/  IMAD.U32 R4, RZ, RZ, UR4 ;  /* 0x00000004ff047e24 */ /* 0x000fe2000f8e00ff */
[----:B------:R0:W1:Y:S01]  /*1580*/  LDC.64 R14, c[0x4][R0] ;  /* 0x01000000000e7b82 */ /* 0x0000620000000a00 */
[----:B------:R-:W-:Y:S01]  /*1590*/  IMAD.U32 R5, RZ, RZ, UR5 ;  /* 0x00000005ff057e24 */ /* 0x000fe2000f8e00ff */
[----:B------:R-:W-:Y:S01]  /*15a0*/  ULDC.64 UR4, c[0x4][0x70] ;  /* 0x01001c0000047ab9 */ /* 0x000fe20000000a00 */
[----:B------:R-:W-:Y:S02]  /*15b0*/  IMAD.U32 R10, RZ, RZ, UR6 ;  /* 0x00000006ff0a7e24 */ /* 0x000fe4000f8e00ff */
[----:B------:R-:W-:Y:S02]  /*15c0*/  IMAD.U32 R6, RZ, RZ, UR4 ;  /* 0x00000004ff067e24 */ /* 0x000fe4000f8e00ff */
[----:B------:R-:W-:-:S02]  /*15d0*/  IMAD.U32 R7, RZ, RZ, UR5 ;  /* 0x00000005ff077e24 */ /* 0x000fc4000f8e00ff */
[----:B------:R-:W-:Y:S02]  /*15e0*/  IMAD.U32 R11, RZ, RZ, UR7 ;  /* 0x00000007ff0b7e24 */ /* 0x000fe4000f8e00ff */
[----:B------:R-:W-:Y:S02]  /*15f0*/  IMAD.MOV.U32 R8, RZ, RZ, 0x1e1 ;  /* 0x000001e1ff087424 */ /* 0x000fe400078e00ff */
[----:B------:R-:W-:Y:S02]  /*1600*/  IMAD.MOV.U32 R12, RZ, RZ, 0x1 ;  /* 0x00000001ff0c7424 */ /* 0x000fe400078e00ff */
[----:B0-----:R-:W-:-:S07]  /*1610*/  IMAD.MOV.U32 R13, RZ, RZ, RZ ;  /* 0x000000ffff0d7224 */ /* 0x001fce00078e00ff */
[----:B------:R-:W-:-:S07]  /*1620*/  LEPC R20, `(.L_x_17) ;  /* 0x000000001014794e */ /* 0x000fce0000000000 */
[----:B-1---5:R-:W-:Y:S05]  /*1630*/  CALL.ABS.NOINC R14 ;  /* 0x000000000e007343 */ /* 0x022fea0003c00000 */
.L_x_17:
[----:B------:R-:W-:-:S13]  /*1640*/  ISETP.NE.AND P0, PT, R102, 0x3, PT ;  /* 0x000000036600780c */ /* 0x000fda0003f05270 */
[----:B------:R-:W-:Y:S05]  /*1650*/  @!P0 BRA `(.L_x_18) ;  /* 0x0000000000048947 */ /* 0x000fea0003800000 */
[----:B------:R-:W-:Y:S01]  /*1660*/  BPT.TRAP 0x1 ;  /* 0x000000040000795c */ /* 0x000fe20000300000 */
.L_x_18:
[----:B------:R-:W0:Y:S01]  /*1670*/  S2UR UR5, SR_CgaCtaId ;  /* 0x00000000000579c3 */ /* 0x000e220000008800 */
[----:B------:R-:W-:Y:S01]  /*1680*/  UMOV UR4, 0x400 ;  /* 0x0000040000047882 */ /* 0x000fe20000000000 */
[----:B------:R-:W-:Y:S02]  /*1690*/  IMAD.U32 R0, RZ, RZ, UR40 ;  /* 0x00000028ff007e24 */ /* 0x000fe4000f8e00ff */
[----:B------:R-:W-:-:S03]  /*16a0*/  IMAD.U32 R3, RZ, RZ, UR41 ;  /* 0x00000029ff037e24 */ /* 0x000fc6000f8e00ff */
[----:B------:R-:W-:Y:S01]  /*16b0*/  SHF.L.U32 R0, R0, 0x1f, RZ ;  /* 0x0000001f00007819 */ /* 0x000fe200000006ff */
[----:B0-----:R-:W-:-:S06]  /*16c0*/  ULEA UR4, UR5, UR4, 0x18 ;  /* 0x0000000405047291 */ /* 0x001fcc000f8ec03f */
[----:B------:R-:W-:-:S04]  /*16d0*/  IMAD.U32 R6, RZ, RZ, UR4 ;  /* 0x00000004ff067e24 */ /* 0x000fc8000f8e00ff */
[----:B------:R-:W-:-:S04]  /*16e0*/  IMAD R3, R3, 0x8, R6 ;  /* 0x0000000803037824 */ /* 0x000fc800078e0206 */
[----:B------:R0:W1:Y:S01]  /*16f0*/  SYNCS.PHASECHK.TRANS64.TRYWAIT P1, [R3+URZ], R0 ;  /* 0x00000000030075a7 */ /* 0x000062000802017f */
[----:B------:R-:W-:Y:S05]  /*1700*/  @!P0 BRA `(.L_x_19) ;  /* 0x0000000000048947 */ /* 0x000fea0003800000 */
[----:B------:R-:W-:Y:S01]  /*1710*/  BPT.TRAP 0x1 ;  /* 0x000000040000795c */ /* 0x000fe20000300000 */
.L_x_19:
[----:B------:R-:W-:-:S05]  /*1720*/  IMAD.U32 R4, RZ, RZ, UR44 ;  /* 0x0000002cff047e24 */ /* 0x000fca000f8e00ff */
[----:B------:R-:W-:Y:S01]  /*1730*/  ISETP.GE.AND P2, PT, R4, 0x1, PT ;  /* 0x000000010400780c */ /* 0x000fe20003f46270 */
[----:B-1----:R-:W-:-:S12]  /*1740*/  @P1 BRA `(.L_x_20) ;  /* 0x0000000000081947 */ /* 0x002fd80003800000 */
[----:B------:R-:W1:Y:S02]  /*1750*/  SYNCS.PHASECHK.TRANS64.TRYWAIT P1, [R3+URZ], R0 ;  /* 0x00000000030075a7 */ /* 0x000e64000802017f */
[----:B-1----:R-:W-:Y:S05]  /*1760*/  @!P1 BRA `(.L_x_21) ;  /* 0x0000006400509947 */ /* 0x002fea0003800000 */
.L_x_20:
[----:B------:R-:W-:Y:S05]  /*1770*/  WARPSYNC.ALL ;  /* 0x0000000000007948 */ /* 0x000fea0003800000 */
[----:B------:R-:W-:Y:S01]  /*1780*/  R2UR UR4, R6 ;  /* 0x00000000060472ca */ /* 0x000fe200000e0000 */
[----:B------:R-:W-:Y:S01]  /*1790*/  ULEA UR5, UR41, UR45, 0xa ;  /* 0x0000002d29057291 */ /* 0x000fe2000f8e503f */
[----:B------:R-:W-:Y:S01]  /*17a0*/  WARPGROUP.ARRIVE ;  /* 0x00000000000079c5 */ /* 0x000fe20000000000 */
[----:B------:R-:W-:Y:S01]  /*17b0*/  UMOV UR9, 0x40000040 ;  /* 0x4000004000097882 */ /* 0x000fe20000000000 */
[----:B------:R-:W-:-:S04]  /*17c0*/  UMOV UR11, 0x40000040 ;  /* 0x40000040000b7882 */ /* 0x000fc80000000000 */
[----:B------:R-:W-:-:S05]  /*17d0*/  UMOV UR8, UR5 ;  /* 0x0000000500087c82 */ /* 0x000fca0008000000 */
[----:B------:R-:W-:-:S04]  /*17e0*/  UIADD3 UR4, UR4, 0x8100, URZ ;  /* 0x0000810004047890 */ /* 0x000fc8000fffe03f */
[----:B------:R-:W-:-:S04]  /*17f0*/  USHF.R.U32.HI UR4, URZ, 0x4, UR4 ;  /* 0x000000043f047899 */ /* 0x000fc80008011604 */
[----:B------:R-:W-:-:S04]  /*1800*/  ULOP3.LUT UR4, UR4, 0x3fff, URZ, 0xc0, !UPT ;  /* 0x00003fff04047892 */ /* 0x000fc8000f8ec03f */
[----:B------:R-:W-:-:S04]  /*1810*/  ULOP3.LUT UR4, UR4, 0x2000000, URZ, 0xfc, !UPT ;  /* 0x0200000004047892 */ /* 0x000fc8000f8efc3f */
[----:B------:R-:W-:-:S07]  /*1820*/  ULEA UR6, UR41, UR4, 0xa ;  /* 0x0000000429067291 */ /* 0x000fce000f8e503f */
[----:B------:R-:W-:Y:S02]  /*1830*/  UMOV UR10, UR6 ;  /* 0x00000006000a7c82 */ /* 0x000fe40008000000 */
[----:B------:R-:W-:Y:S01]  /*1840*/  HGMMA.64x128x16.F32 R24, gdesc[UR8].tnspB, RZ, !UPT, gsb0 ;  /* 0x41e00000081879f0 */ /* 0x000fe2000c0008ff */
[----:B------:R-:W-:Y:S02]  /*1850*/  UIADD3 UR8, UR5, 0x2, URZ ;  /* 0x0000000205087890 */ /* 0x000fe4000fffe03f */
[----:B------:R-:W-:Y:S01]  /*1860*/  UIADD3 UR10, UR6, 0x80, URZ ;  /* 0x00000080060a7890 */ /* 0x000fe2000fffe03f */
[----:B------:R-:W-:Y:S01]  /*1870*/  UMOV UR9, 0x40000040 ;  /* 0x4000004000097882 */ /* 0x000fe20000000000 */
[----:B------:R-:W-:Y:S01]  /*1880*/  UMOV UR11, 0x40000040 ;  /* 0x40000040000b7882 */ /* 0x000fe20000000000 */
[----:B------:R-:W-:Y:S02]  /*1890*/  WARPGROUP.DEPBAR.LE gsb0, 0x0 ;  /* 0x00008000000079c5 */ /* 0x000fe40000010000 */
[----:B------:R-:W-:-:S06]  /*18a0*/  WARPGROUP.ARRIVE ;  /* 0x00000000000079c5 */ /* 0x000fcc0000000000 */
[----:B------:R-:W-:Y:S01]  /*18b0*/  HGMMA.64x128x16.F32 R24, gdesc[UR8].tnspB, R24, gsb0 ;  /* 0x41e00000081879f0 */ /* 0x000fe20008000818 */
        /* <DEDUP_REMOVED lines=13> */
[----:B------:R-:W-:Y:S03]  /*1990*/  HGMMA.64x128x16.F32 R24, gdesc[UR8].tnspB, R24, gsb0 ;  /* 0x41e00000081879f0 */ /* 0x000fe60008000818 */
[----:B------:R-:W-:Y:S02]  /*19a0*/  WARPGROUP.DEPBAR.LE gsb0, 0x0 ;  /* 0x00008000000079c5 */ /* 0x000fe40000010000 */
[----:B------:R-:W-:Y:S05]  /*19b0*/  @!P2 BRA `(.L_x_22) ;  /* 0x000000040028a947 */ /* 0x000fea0003800000 */
[----:B------:R-:W-:Y:S01]  /*19c0*/  UIADD3 UR5, UR41, 0x1, URZ ;  /* 0x0000000129057890 */ /* 0x000fe2000fffe03f */
[----:B01----:R-:W-:Y:S02]  /*19d0*/  IMAD.U32 R0, RZ, RZ, UR44 ;  /* 0x0000002cff007e24 */ /* 0x003fe4000f8e00ff */
[----:B------:R-:W-:Y:S01]  /*19e0*/  IMAD.U32 R3, RZ, RZ, UR41 ;  /* 0x00000029ff037e24 */ /* 0x000fe2000f8e00ff */
[----:B------:R-:W-:-:S04]  /*19f0*/  UISETP.NE.AND UP0, UPT, UR5, 0x2, UPT ;  /* 0x000000020500788c */ /* 0x000fc8000bf05270 */
[----:B------:R-:W-:Y:S02]  /*1a00*/  USEL UR6, URZ, 0x1, UP0 ;  /* 0x000000013f067887 */ /* 0x000fe40008000000 */
[----:B------:R-:W-:Y:S02]  /*1a10*/  USEL UR5, UR5, URZ, UP0 ;  /* 0x0000003f05057287 */ /* 0x000fe40008000000 */
[----:B------:R-:W-:-:S06]  /*1a20*/  ULOP3.LUT UR6, UR40, UR6, URZ, 0x3c, !UPT ;  /* 0x0000000628067292 */ /* 0x000fcc000f8e3c3f */
[----:B------:R-:W-:-:S07]  /*1a30*/  IMAD.U32 R7, RZ, RZ, UR6 ;  /* 0x00000006ff077e24 */ /* 0x000fce000f8e00ff */
.L_x_29:
[----:B------:R-:W-:Y:S05]  /*1a40*/  @!P0 BRA `(.L_x_23) ;  /* 0x0000000000048947 */ /* 0x000fea0003800000 */
[----:B------:R-:W-:Y:S01]  /*1a50*/  BPT.TRAP 0x1 ;  /* 0x000000040000795c */ /* 0x000fe20000300000 */
.L_x_23:
[----:B------:R-:W0:Y:S01]  /*1a60*/  S2UR UR7, SR_CgaCtaId ;  /* 0x00000000000779c3 */ /* 0x000e220000008800 */
[----:B------:R-:W-:Y:S01]  /*1a70*/  UMOV UR6, 0x400 ;  /* 0x0000040000067882 */ /* 0x000fe20000000000 */
[----:B------:R-:W-:Y:S01]  /*1a80*/  IMAD.U32 R5, RZ, RZ, UR5 ;  /* 0x00000005ff057e24 */ /* 0x000fe2000f8e00ff */
[----:B------:R-:W-:Y:S01]  /*1a90*/  SHF.L.U32 R4, R7, 0x1f, RZ ;  /* 0x0000001f07047819 */ /* 0x000fe200000006ff */
[----:B0-----:R-:W-:-:S06]  /*1aa0*/  ULEA UR6, UR7, UR6, 0x18 ;  /* 0x0000000607067291 */ /* 0x001fcc000f8ec03f */
[----:B------:R-:W-:-:S04]  /*1ab0*/  IMAD.U32 R6, RZ, RZ, UR6 ;  /* 0x00000006ff067e24 */ /* 0x000fc8000f8e00ff */
[----:B------:R-:W-:-:S04]  /*1ac0*/  IMAD R5, R5, 0x8, R6 ;  /* 0x0000000805057824 */ /* 0x000fc800078e0206 */
[----:B------:R0:W1:Y:S01]  /*1ad0*/  SYNCS.PHASECHK.TRANS64.TRYWAIT P1, [R5+URZ], R4 ;  /* 0x00000004050075a7 */ /* 0x000062000802017f */
[----:B------:R-:W-:Y:S05]  /*1ae0*/  @!P0 BRA `(.L_x_24) ;  /* 0x0000000000048947 */ /* 0x000fea0003800000 */
[----:B------:R-:W-:Y:S01]  /*1af0*/  BPT.TRAP 0x1 ;  /* 0x000000040000795c */ /* 0x000fe20000300000 */
.L_x_24:
[----:B-1----:R-:W-:Y:S05]  /*1b00*/  @P1 BRA `(.L_x_25) ;  /* 0x0000000000081947 */ /* 0x002fea0003800000 */
[----:B------:R-:W1:Y:S02]  /*1b10*/  SYNCS.PHASECHK.TRANS64.TRYWAIT P1, [R5+URZ], R4 ;  /* 0x00000004050075a7 */ /* 0x000e64000802017f */
[----:B-1----:R-:W-:Y:S05]  /*1b20*/  @!P1 BRA `(.L_x_26) ;  /* 0x0000006000749947 */ /* 0x002fea0003800000 */
.L_x_25:
[----:B------:R-:W-:Y:S01]  /*1b30*/  ULEA UR6, UR5, UR45, 0xa ;  /* 0x0000002d05067291 */ /* 0x000fe2000f8e503f */
[----:B------:R-:W-:Y:S01]  /*1b40*/  WARPGROUP.ARRIVE ;  /* 0x00000000000079c5 */ /* 0x000fe20000000000 */
[----:B------:R-:W-:Y:S01]  /*1b50*/  ULEA UR7, UR5, UR4, 0xa ;  /* 0x0000000405077291 */ /* 0x000fe2000f8e503f */
[----:B------:R-:W-:Y:S01]  /*1b60*/  UMOV UR9, 0x40000040 ;  /* 0x4000004000097882 */ /* 0x000fe20000000000 */
[----:B------:R-:W-:-:S03]  /*1b70*/  UMOV UR11, 0x40000040 ;  /* 0x40000040000b7882 */ /* 0x000fc60000000000 */
[----:B------:R-:W-:Y:S02]  /*1b80*/  UMOV UR8, UR6 ;  /* 0x0000000600087c82 */ /* 0x000fe40008000000 */
[----:B------:R-:W-:Y:S02]  /*1b90*/  UMOV UR10, UR7 ;  /* 0x00000007000a7c82 */ /* 0x000fe40008000000 */
[----:B------:R-:W-:Y:S01]  /*1ba0*/  HGMMA.64x128x16.F32 R24, gdesc[UR8].tnspB, R24, gsb0 ;  /* 0x41e00000081879f0 */ /* 0x000fe20008000818 */
[----:B------:R-:W-:Y:S02]  /*1bb0*/  UIADD3 UR8, UR6, 0x2, URZ ;  /* 0x0000000206087890 */ /* 0x000fe4000fffe03f */
[----:B------:R-:W-:Y:S01]  /*1bc0*/  UIADD3 UR10, UR7, 0x80, URZ ;  /* 0x00000080070a7890 */ /* 0x000fe2000fffe03f */
[----:B------:R-:W-:Y:S01]  /*1bd0*/  UMOV UR9, 0x40000040 ;  /* 0x4000004000097882 */ /* 0x000fe20000000000 */
[----:B------:R-:W-:Y:S01]  /*1be0*/  UMOV UR11, 0x40000040 ;  /* 0x40000040000b7882 */ /* 0x000fe20000000000 */
[----:B------:R-:W-:-:S02]  /*1bf0*/  WARPGROUP.DEPBAR.LE gsb0, 0x0 ;  /* 0x00008000000079c5 */ /* 0x000fc40000010000 */
        /* <DEDUP_REMOVED lines=18> */
[----:B------:R-:W-:Y:S01]  /*1d20*/  BPT.TRAP 0x1 ;  /* 0x000000040000795c */ /* 0x000fe20000300000 */
.L_x_27:
[----:B------:R-:W-:-:S13]  /*1d30*/  ISETP.NE.AND P1, PT, R22, RZ, PT ;  /* 0x000000ff1600720c */ /* 0x000fda0003f25270 */
[----:B01----:R-:W-:-:S04]  /*1d40*/  @P1 IMAD R4, R3, 0x8, R6 ;  /* 0x0000000803041824 */ /* 0x003fc800078e0206 */
[----:B------:R-:W-:-:S05]  /*1d50*/  @P1 VIADD R4, R4, 0x10 ;  /* 0x0000001004041836 */ /* 0x000fca0000000000 */
[----:B------:R-:W-:-:S04]  /*1d60*/  @P1 PRMT R4, R19, 0x654, R4 ;  /* 0x0000065413041816 */ /* 0x000fc80000000004 */
[----:B------:R0:W-:Y:S01]  /*1d70*/  @P1 SYNCS.ARRIVE.TRANS64.RED.A1T0 RZ, [R4+URZ], RZ ;  /* 0x000000ff04ff19a7 */ /* 0x0001e2000810043f */
[----:B------:R-:W-:-:S13]  /*1d80*/  ISETP.GT.U32.AND P1, PT, R18, 0x1, PT ;  /* 0x000000011200780c */ /* 0x000fda0003f24070 */
[----:B0-----:R-:W-:Y:S05]  /*1d90*/  @P1 BRA `(.L_x_28) ;  /* 0x0000000000041947 */ /* 0x001fea0003800000 */
[----:B------:R-:W-:Y:S01]  /*1da0*/  BPT.TRAP 0x1 ;  /* 0x000000040000795c */ /* 0x000fe20000300000 */
.L_x_28:
[----:B------:R-:W-:Y:S01]  /*1db0*/  UIADD3 UR5, UR5, 0x1, URZ ;  /* 0x0000000105057890 */ /* 0x000fe2000fffe03f */
[C---:B------:R-:W-:Y:S01]  /*1dc0*/  ISETP.GT.AND P2, PT, R0.reuse, 0x1, PT ;  /* 0x000000010000780c */ /* 0x040fe20003f44270 */
[----:B------:R-:W-:Y:S02]  /*1dd0*/  VIADD R3, R3, 0x1 ;  /* 0x0000000103037836 */ /* 0x000fe40000000000 */
[----:B------:R-:W-:Y:S01]  /*1de0*/  UISETP.NE.AND UP0, UPT, UR5, 0x2, UPT ;  /* 0x000000020500788c */ /* 0x000fe2000bf05270 */
[----:B------:R-:W-:Y:S02]  /*1df0*/  VIADD R0, R0, 0xffffffff ;  /* 0xffffffff00007836 */ /* 0x000fe40000000000 */
[C---:B------:R-:W-:Y:S01]  /*1e00*/  ISETP.NE.AND P1, PT, R3.reuse, 0x2, PT ;  /* 0x000000020300780c */ /* 0x040fe20003f25270 */
[----:B------:R-:W-:Y:S02]  /*1e10*/  USEL UR6, URZ, 0x1, UP0 ;  /* 0x000000013f067887 */ /* 0x000fe40008000000 */
[----:B------:R-:W-:Y:S01]  /*1e20*/  USEL UR5, UR5, URZ, UP0 ;  /* 0x0000003f05057287 */ /* 0x000fe20008000000 */
[----:B------:R-:W-:-:S03]  /*1e30*/  SEL R3, R3, RZ, P1 ;  /* 0x000000ff03037207 */ /* 0x000fc60000800000 */
[----:B------:R-:W-:Y:S01]  /*1e40*/  LOP3.LUT R7, R7, UR6, RZ, 0x3c, !PT ;  /* 0x0000000607077c12 */ /* 0x000fe2000f8e3cff */
[----:B------:R-:W-:Y:S07]  /*1e50*/  @P2 BRA `(.L_x_29) ;  /* 0xfffffff800f82947 */ /* 0x000fee000383ffff */
.L_x_22:
[----:B01----:R-:W0:Y:S02]  /*1e60*/  LDC R0, c[0x0][0x28c] ;  /* 0x0000a300ff007b82 */ /* 0x003e240000000800 */
[----:B0-----:R-:W-:-:S13]  /*1e70*/  ISETP.GE.AND P1, PT, R0, 0x1, PT ;  /* 0x000000010000780c */ /* 0x001fda0003f26270 */
[----:B------:R-:W-:Y:S05]  /*1e80*/  @!P1 BRA `(.L_x_30) ;  /* 0x0000000000389947 */ /* 0x000fea0003800000 */
[----:B------:R-:W-:Y:S05]  /*1e90*/  @!P0 BRA `(.L_x_31) ;  /* 0x0000000000048947 */ /* 0x000fea0003800000 */
[----:B------:R-:W-:Y:S01]  /*1ea0*/  BPT.TRAP 0x1 ;  /* 0x000000040000795c */ /* 0x000fe20000300000 */
.L_x_31:
[----:B------:R-:W-:-:S13]  /*1eb0*/  ISETP.NE.AND P0, PT, R22, RZ, PT ;  /* 0x000000ff1600720c */ /* 0x000fda0003f05270 */
[----:B------:R-:W-:-:S05]  /*1ec0*/  VOTEU.ANY UP0, P0 ;  /* 0x00000000003f7886 */ /* 0x000fca0000000100 */
[----:B------:R-:W-:-:S06]  /*1ed0*/  @UP0 UIADD3 UR4, UR44, UR41, URZ ;  /* 0x000000292c040290 */ /* 0x000fcc000fffe03f */
[----:B------:R-:W-:-:S04]  /*1ee0*/  IMAD.U32 R0, RZ, RZ, UR4 ;  /* 0x00000004ff007e24 */ /* 0x000fc8000f8e00ff */
[----:B------:R-:W-:-:S05]  /*1ef0*/  @P0 IMAD.SHL.U32 R0, R0, 0x8, RZ ;  /* 0x0000000800000824 */ /* 0x000fca00078e00ff */
[----:B------:R-:W-:-:S04]  /*1f00*/  @P0 LOP3.LUT R0, R0, 0x8, RZ, 0xc0, !PT ;  /* 0x0000000800000812 */ /* 0x000fc800078ec0ff */
[----:B------:R-:W-:-:S04]  /*1f10*/  @P0 IADD3 R0, R6, 0x10, R0 ;  /* 0x0000001006000810 */ /* 0x000fc80007ffe000 */
[----:B------:R-:W-:-:S04]  /*1f20*/  @P0 PRMT R0, R19, 0x654, R0 ;  /* 0x0000065413000816 */ /* 0x000fc80000000000 */
[----:B------:R0:W-:Y:S01]  /*1f30*/  @P0 SYNCS.ARRIVE.TRANS64.RED.A1T0 RZ, [R0+URZ], RZ ;  /* 0x000000ff00ff09a7 */ /* 0x0001e2000810043f */
[----:B------:R-:W-:-:S13]  /*1f40*/  ISETP.GT.U32.AND P0, PT, R18, 0x1, PT ;  /* 0x000000011200780c */ /* 0x000fda0003f04070 */
[----:B0-----:R-:W-:Y:S05]  /*1f50*/  @P0 BRA `(.L_x_30) ;  /* 0x0000000000040947 */ /* 0x001fea0003800000 */
[----:B------:R-:W-:Y:S01]  /*1f60*/  BPT.TRAP 0x1 ;  /* 0x000000040000795c */ /* 0x000fe20000300000 */
.L_x_30:
[----:B------:R-:W-:Y:S01]  /*1f70*/  IMAD.SHL.U32 R100, R100, 0x80, RZ ;  /* 0x0000008064647824 */ /* 0x000fe200078e00ff */
[----:B------:R-:W-:Y:S01]  /*1f80*/  ULDC UR6, c[0x0][0x288] ;  /* 0x0000a20000067ab9 */ /* 0x000fe20000000800 */
[----:B------:R-:W-:Y:S01]  /*1f90*/  SHF.R.S32.HI R11, RZ, 0x1f, R101 ;  /* 0x0000001fff0b7819 */ /* 0x000fe20000011465 */
[C---:B------:R-:W-:Y:S01]  /*1fa0*/  IMAD.SHL.U32 R6, R103.reuse, 0x80, RZ ;  /* 0x0000008067067824 */ /* 0x040fe200078e00ff */
[----:B------:R-:W-:Y:S01]  /*1fb0*/  ULDC.64 UR4, c[0x0][0x5d0] ;  /* 0x0001740000047ab9 */ /* 0x000fe20000000a00 */
[C---:B------:R-:W-:Y:S01]  /*1fc0*/  LOP3.LUT R8, R100.reuse, 0x6, R95, 0xf8, !PT ;  /* 0x0000000664087812 */ /* 0x040fe200078ef85f */
[----:B------:R-:W-:Y:S01]  /*1fd0*/  IMAD.WIDE R104, R103, 0x80, R88 ;  /* 0x0000008067687825 */ /* 0x000fe200078e0258 */
[----:B------:R-:W-:Y:S01]  /*1fe0*/  ISETP.GE.AND P0, PT, R100, UR6, PT ;  /* 0x0000000664007c0c */ /* 0x000fe2000bf06270 */
[----:B------:R-:W-:Y:S01]  /*1ff0*/  ULDC UR6, c[0x0][0x284] ;  /* 0x0000a10000067ab9 */ /* 0x000fe20000000800 */
[----:B------:R-:W-:Y:S01]  /*2000*/  SHF.R.S32.HI R9, RZ, 0x1f, R8 ;  /* 0x0000001fff097819 */ /* 0x000fe20000011408 */
[----:B------:R-:W-:Y:S01]  /*2010*/  IMAD R0, R11, UR4, RZ ;  /* 0x000000040b007c24 */ /* 0x000fe2000f8e02ff */
[----:B------:R-:W-:-:S03]  /*2020*/  ISETP.GE.OR P0, PT, R6, UR6, P0 ;  /* 0x0000000606007c0c */ /* 0x000fc60008706670 */
[C---:B------:R-:W-:Y:S02]  /*2030*/  IMAD R3, R101.reuse, UR5, R0 ;  /* 0x0000000565037c24 */ /* 0x040fe4000f8e0200 */
[----:B------:R-:W-:Y:S01]  /*2040*/  IMAD.WIDE.U32 R4, R101, UR4, R8 ;  /* 0x0000000465047c25 */ /* 0x000fe2000f8e0008 */
[----:B------:R-:W-:-:S03]  /*2050*/  ULDC.64 UR4, c[0x0][0x5c8] ;  /* 0x0001720000047ab9 */ /* 0x000fc60000000a00 */
[----:B------:R-:W-:Y:S02]  /*2060*/  IMAD R7, R105, UR4, RZ ;  /* 0x0000000469077c24 */ /* 0x000fe4000f8e02ff */
[----:B------:R-:W-:Y:S02]  /*2070*/  IMAD.IADD R5, R5, 0x1, R3 ;  /* 0x0000000105057824 */ /* 0x000fe400078e0203 */
[C---:B------:R-:W-:Y:S02]  /*2080*/  IMAD R7, R104.reuse, UR5, R7 ;  /* 0x0000000568077c24 */ /* 0x040fe4000f8e0207 */
[----:B------:R-:W-:-:S04]  /*2090*/  IMAD.WIDE.U32 R106, R104, UR4, R4 ;  /* 0x00000004686a7c25 */ /* 0x000fc8000f8e0004 */
[----:B------:R-:W-:Y:S01]  /*20a0*/  IMAD.MOV.U32 R0, RZ, RZ, -0x1 ;  /* 0xffffffffff007424 */ /* 0x000fe200078e00ff */
[----:B------:R-:W-:Y:S06]  /*20b0*/  @P0 BRA `(.L_x_32) ;  /* 0x00000040001c0947 */ /* 0x000fec0003800000 */
[----:B-----5:R-:W-:Y:S01]  /*20c0*/  FSETP.NEU.AND P0, PT, R90, RZ, PT ;  /* 0x000000ff5a00720b */ /* 0x020fe20003f0d000 */
[----:B------:R-:W-:Y:S01]  /*20d0*/  IMAD.IADD R4, R94, 0x1, -R100 ;  /* 0x000000015e047824 */ /* 0x000fe200078e0a64 */
[----:B------:R-:W-:Y:S01]  /*20e0*/  BSSY B0, `(.L_x_32) ;  /* 0x0000404000007945 */ /* 0x000fe20003800000 */
[----:B------:R-:W-:Y:S02]  /*20f0*/  IMAD.IADD R3, R99, 0x1, -R6 ;  /* 0x0000000163037824 */ /* 0x000fe400078e0a06 */
[----:B------:R-:W-:Y:S01]  /*2100*/  IMAD.IADD R103, R107, 0x1, R7 ;  /* 0x000000016b677824 */ /* 0x000fe200078e0207 */
[----:B------:R-:W-:-:S04]  /*2110*/  ISETP.GT.AND P2, PT, R4, RZ, PT ;  /* 0x000000ff0400720c */ /* 0x000fc80003f44270 */
[----:B------:R-:W-:-:S03]  /*2120*/  ISETP.GT.AND P1, PT, R3, RZ, P2 ;  /* 0x000000ff0300720c */ /* 0x000fc60001724270 */
[----:B------:R-:W-:Y:S10]  /*2130*/  @!P0 BRA `(.L_x_33) ;  /* 0x0000002c00288947 */ /* 0x000ff40003800000 */
[----:B------:R-:W0:Y:S01]  /*2140*/  LDC.64 R110, c[0x0][0x5b8] ;  /* 0x00016e00ff6e7b82 */ /* 0x000e220000000a00 */
[----:B------:R-:W-:-:S07]  /*2150*/  ULDC.64 UR4, c[0x0][0x5c0] ;  /* 0x0001700000047ab9 */ /* 0x000fce0000000a00 */
[----:B------:R-:W1:Y:S08]  /*2160*/  LDC.64 R112, c[0x0][0x5b0] ;  /* 0x00016c00ff707b82 */ /* 0x000e700000000a00 */
[----:B------:R-:W2:Y:S01]  /*2170*/  LDC.64 R114, c[0x0][0x5a8] ;  /* 0x00016a00ff727b82 */ /* 0x000ea20000000a00 */
[-C--:B0-----:R-:W-:Y:S02]  /*2180*/  IMAD R6, R11, R110.reuse, RZ ;  /* 0x0000006e0b067224 */ /* 0x081fe400078e02ff */
[----:B------:R-:W-:-:S04]  /*2190*/  IMAD.WIDE.U32 R108, R101, R110, R8 ;  /* 0x0000006e656c7225 */ /* 0x000fc800078e0008 */
[----:B------:R-:W-:Y:S02]  /*21a0*/  IMAD R107, R101, R111, R6 ;  /* 0x0000006f656b7224 */ /* 0x000fe400078e0206 */
[-C--:B-1----:R-:W-:Y:S02]  /*21b0*/  IMAD R5, R105, R112.reuse, RZ ;  /* 0x0000007069057224 */ /* 0x082fe400078e02ff */
[----:B------:R-:W-:Y:S02]  /*21c0*/  IMAD.IADD R13, R109, 0x1, R107 ;  /* 0x000000016d0d7824 */ /* 0x000fe400078e026b */
[----:B------:R-:W-:Y:S02]  /*21d0*/  IMAD.MOV.U32 R12, RZ, RZ, R108 ;  /* 0x000000ffff0c7224 */ /* 0x000fe400078e006c */
[C---:B------:R-:W-:Y:S02]  /*21e0*/  IMAD R111, R104.reuse, R113, R5 ;  /* 0x00000071686f7224 */ /* 0x040fe400078e0205 */
[----:B------:R-:W-:-:S04]  /*21f0*/  IMAD.WIDE.U32 R6, R104, R112, R12 ;  /* 0x0000007068067225 */ /* 0x000fc800078e000c */
[----:B------:R-:W-:Y:S01]  /*2200*/  IMAD.IADD R5, R7, 0x1, R111 ;  /* 0x0000000107057824 */ /* 0x000fe200078e026f */
[----:B--2---:R-:W-:-:S04]  /*2210*/  LEA R14, P0, R6, R114, 0x1 ;  /* 0x00000072060e7211 */ /* 0x004fc800078008ff */
[----:B------:R-:W-:-:S05]  /*2220*/  LEA.HI.X R15, R6, R115, R5, 0x1, P0 ;  /* 0x00000073060f7211 */ /* 0x000fca00000f0c05 */
[----:B------:R0:W2:Y:S01]  /*2230*/  @P1 LDG.E.LTC128B.U16 R5, desc[UR38][R14.64] ;  /* 0x000000260e051981 */ /* 0x0000a2000c1e1520 */
[----:B------:R-:W-:Y:S01]  /*2240*/  LEA R10, P0, R106, UR4, 0x1 ;  /* 0x000000046a0a7c11 */ /* 0x000fe2000f8008ff */
[----:B------:R-:W-:Y:S01]  /*2250*/  IMAD.WIDE.U32 R6, R104, R112, R8 ;  /* 0x0000007068067225 */ /* 0x000fe200078e0008 */
[----:B------:R-:W-:Y:S03]  /*2260*/  BSSY B1, `(.L_x_34) ;  /* 0x0000012000017945 */ /* 0x000fe60003800000 */
[----:B------:R-:W-:Y:S02]  /*2270*/  IMAD.IADD R7, R111, 0x1, R7 ;  /* 0x000000016f077824 */ /* 0x000fe400078e0207 */
[----:B------:R-:W-:Y:S01]  /*2280*/  IMAD.WIDE.U32 R20, R101, R110, R6 ;  /* 0x0000006e65147225 */ /* 0x000fe200078e0006 */
[----:B0-----:R-:W-:-:S03]  /*2290*/  SHF.L.U64.HI R15, R112, 0x3, R113 ;  /* 0x00000003700f7819 */ /* 0x001fc60000010271 */
[----:B------:R-:W-:Y:S01]  /*22a0*/  IMAD.IADD R7, R107, 0x1, R21 ;  /* 0x000000016b077824 */ /* 0x000fe200078e0215 */
[----:B------:R-:W-:Y:S01]  /*22b0*/  LEA R6, P4, R20, R114, 0x1 ;  /* 0x0000007214067211 */ /* 0x000fe200078808ff */
[----:B------:R-:W-:-:S03]  /*22c0*/  IMAD.SHL.U32 R14, R112, 0x8, RZ ;  /* 0x00000008700e7824 */ /* 0x000fc600078e00ff */
[----:B------:R-:W-:Y:S01]  /*22d0*/  LEA.HI.X R7, R20, R115, R7, 0x1, P4 ;  /* 0x0000007314077211 */ /* 0x000fe200020f0c07 */
[----:B--2---:R-:W-:-:S05]  /*22e0*/  HADD2.F32 R11, -RZ, R5.H0_H0 ;  /* 0x20000005ff0b7230 */ /* 0x004fca0000004100 */
[----:B------:R-:W-:-:S04]  /*22f0*/  FMUL R11, R11, R90 ;  /* 0x0000005a0b0b7220 */ /* 0x000fc80000400000 */
[----:B------:R-:W-:Y:S01]  /*2300*/  FFMA R24, R24, R23, R11 ;  /* 0x0000001718187223 */ /* 0x000fe2000000000b */
[----:B------:R-:W-:Y:S02]  /*2310*/  LEA.HI.X R11, R106, UR5, R103, 0x1, P0 ;  /* 0x000000056a0b7c11 */ /* 0x000fe400080f0c67 */
[----:B------:R-:W-:Y:S02]  /*2320*/  ISETP.GT.AND P0, PT, R4, 0x1, PT ;  /* 0x000000010400780c */ /* 0x000fe40003f04270 */
[----:B------:R-:W-:Y:S02]  /*2330*/  F2FP.F16.F32.PACK_AB R24, RZ, R24 ;  /* 0x00000018ff18723e */ /* 0x000fe400000000ff */
[----:B------:R-:W-:-:S03]  /*2340*/  ISETP.GT.AND P3, PT, R3, RZ, P0 ;  /* 0x000000ff0300720c */ /* 0x000fc60000764270 */
[----:B------:R0:W-:Y:S10]  /*2350*/  @P1 STG.E.U16 desc[UR38][R10.64], R24 ;  /* 0x000000180a001986 */ /* 0x0001f4000c101526 */
[----:B------:R-:W-:Y:S05]  /*2360*/  @!P3 BRA `(.L_x_35) ;  /* 0x000000000004b947 */ /* 0x000fea0003800000 */
[----:B------:R1:W5:Y:S02]  /*2370*/  LDG.E.LTC128B.U16 R5, desc[UR38][R6.64+0x2] ;  /* 0x0000022606057981 */ /* 0x000364000c1e1520 */
.L_x_35:
[----:B------:R-:W-:Y:S05]  /*2380*/  BSYNC B1 ;  /* 0x0000000000017941 */ /* 0x000fea0003800000 */
.L_x_34:
[----:B-----5:R-:W-:Y:S01]  /*2390*/  HADD2.F32 R103, -RZ, R5.H0_H0 ;  /* 0x20000005ff677230 */ /* 0x020fe20000004100 */
[----:B------:R-:W-:Y:S01]  /*23a0*/  ISETP.GT.AND P2, PT, R3, 0x8, P2 ;  /* 0x000000080300780c */ /* 0x000fe20001744270 */
[----:B------:R-:W-:Y:S01]  /*23b0*/  IMAD.WIDE.U32 R20, R104, R112, R14 ;  /* 0x0000007068147225 */ /* 0x000fe200078e000e */
[----:B0-----:R-:W-:-:S03]  /*23c0*/  PRMT R24, R5, 0x7610, R24 ;  /* 0x0000761005187816 */ /* 0x001fc60000000018 */
[----:B------:R-:W-:Y:S01]  /*23d0*/  FMUL R12, R103, R90 ;  /* 0x0000005a670c7220 */ /* 0x000fe20000400000 */
[----:B------:R-:W-:Y:S01]  /*23e0*/  IMAD.IADD R111, R111, 0x1, R21 ;  /* 0x000000016f6f7824 */ /* 0x000fe200078e0215 */
[----:B------:R-:W-:Y:S02]  /*23f0*/  IADD3 R108, P1, R108, R20, RZ ;  /* 0x000000146c6c7210 */ /* 0x000fe40007f3e0ff */
[----:B------:R-:W-:-:S03]  /*2400*/  FFMA R12, R25, R23, R12 ;  /* 0x00000017190c7223 */ /* 0x000fc6000000000c */
[----:B------:R-:W-:Y:S01]  /*2410*/  IMAD.X R13, R111, 0x1, R13, P1 ;  /* 0x000000016f0d7824 */ /* 0x000fe200008e060d */
[C---:B------:R-:W-:Y:S02]  /*2420*/  LEA R14, P1, R108.reuse, R114, 0x1 ;  /* 0x000000726c0e7211 */ /* 0x040fe400078208ff */
[----:B------:R-:W-:Y:S02]  /*2430*/  F2FP.F16.F32.PACK_AB R12, RZ, R12 ;  /* 0x0000000cff0c723e */ /* 0x000fe400000000ff */
[----:B------:R-:W-:Y:S02]  /*2440*/  LEA.HI.X R15, R108, R115, R13, 0x1, P1 ;  /* 0x000000736c0f7211 */ /* 0x000fe400008f0c0d */
[----:B------:R-:W-:-:S05]  /*2450*/  PRMT R21, R12, 0x7610, R21 ;  /* 0x000076100c157816 */ /* 0x000fca0000000015 */
[----:B------:R0:W-:Y:S04]  /*2460*/  @P3 STG.E.U16 desc[UR38][R10.64+0x2], R21 ;  /* 0x000002150a003986 */ /* 0x0001e8000c101526 */
[----:B------:R-:W2:Y:S01]  /*2470*/  @P2 LDG.E.LTC128B.U16 R24, desc[UR38][R14.64] ;  /* 0x000000260e182981 */ /* 0x000ea2000c1e1520 */
[----:B------:R-:W-:Y:S01]  /*2480*/  IADD3 R20, P1, R8, R20, RZ ;  /* 0x0000001408147210 */ /* 0x000fe20007f3e0ff */
[----:B------:R-:W-:Y:S01]  /*2490*/  BSSY B1, `(.L_x_36) ;  /* 0x0000011000017945 */ /* 0x000fe20003800000 */
[----:B------:R-:W-:Y:S02]  /*24a0*/  SHF.L.U64.HI R13, R91, 0x1, R92 ;  /* 0x000000015b0d7819 */ /* 0x000fe4000001025c */
[----:B------:R-:W-:Y:S01]  /*24b0*/  ISETP.GT.AND P0, PT, R3, 0x8, P0 ;  /* 0x000000080300780c */ /* 0x000fe20000704270 */
[----:B0-----:R-:W-:Y:S01]  /*24c0*/  IMAD.X R21, R9, 0x1, R111, P1 ;  /* 0x0000000109157824 */ /* 0x001fe200008e066f */
[----:B------:R-:W-:Y:S01]  /*24d0*/  LEA R12, P1, R91, R10, 0x1 ;  /* 0x0000000a5b0c7211 */ /* 0x000fe200078208ff */
[----:B------:R-:W-:-:S04]  /*24e0*/  IMAD.WIDE.U32 R20, R101, R110, R20 ;  /* 0x0000006e65147225 */ /* 0x000fc800078e0014 */
[----:B------:R-:W-:Y:S01]  /*24f0*/  IMAD.X R13, R13, 0x1, R11, P1 ;  /* 0x000000010d0d7824 */ /* 0x000fe200008e060b */
[----:B------:R-:W-:Y:S01]  /*2500*/  LEA R8, P3, R20, R114, 0x1 ;  /* 0x0000007214087211 */ /* 0x000fe200078608ff */
[----:B------:R-:W-:-:S05]  /*2510*/  IMAD.IADD R9, R107, 0x1, R21 ;  /* 0x000000016b097824 */ /* 0x000fca00078e0215 */
[----:B------:R-:W-:Y:S01]  /*2520*/  LEA.HI.X R9, R20, R115, R9, 0x1, P3 ;  /* 0x0000007314097211 */ /* 0x000fe200018f0c09 */
[----:B--2---:R-:W-:-:S05]  /*2530*/  HADD2.F32 R5, -RZ, R24.H0_H0 ;  /* 0x20000018ff057230 */ /* 0x004fca0000004100 */
[----:B------:R-:W-:-:S04]  /*2540*/  FMUL R5, R5, R90 ;  /* 0x0000005a05057220 */ /* 0x000fc80000400000 */
[----:B------:R-:W-:-:S05]  /*2550*/  FFMA R5, R26, R23, R5 ;  /* 0x000000171a057223 */ /* 0x000fca0000000005 */
[----:B------:R-:W-:-:S05]  /*2560*/  F2FP.F16.F32.PACK_AB R5, RZ, R5 ;  /* 0x00000005ff05723e */ /* 0x000fca00000000ff */
[----:B------:R0:W-:Y:S01]  /*2570*/  @P2 STG.E.U16 desc[UR38][R12.64], R5 ;  /* 0x000000050c002986 */ /* 0x0001e2000c101526 */
[----:B------:R-:W-:Y:S05]  /*2580*/  @!P0 BRA `(.L_x_37) ;  /* 0x0000000000048947 */ /* 0x000fea0003800000 */
[----:B------:R2:W5:Y:S02]  /*2590*/  LDG.E.LTC128B.U16 R24, desc[UR38][R8.64+0x2] ;  /* 0x0000022608187981 */ /* 0x000564000c1e1520 */
.L_x_37:
[----:B------:R-:W-:Y:S05]  /*25a0*/  BSYNC B1 ;  /* 0x0000000000017941 */ /* 0x000fea0003800000 */
.L_x_36:
[----:B0----5:R-:W-:Y:S01]  /*25b0*/  HADD2.F32 R5, -RZ, R24.H0_H0 ;  /* 0x20000018ff057230 */ /* 0x021fe20000004100 */
[----:B------:R-:W-:Y:S01]  /*25c0*/  ISETP.GT.AND P1, PT, R4, 0x8, PT ;  /* 0x000000080400780c */ /* 0x000fe20003f24270 */
[----:B------:R-:W-:Y:S03]  /*25d0*/  BSSY B1, `(.L_x_38) ;  /* 0x0000008000017945 */ /* 0x000fe60003800000 */
[----:B------:R-:W-:Y:S01]  /*25e0*/  FMUL R14, R5, R90 ;  /* 0x0000005a050e7220 */ /* 0x000fe20000400000 */
[----:B------:R-:W-:-:S03]  /*25f0*/  ISETP.GT.AND P2, PT, R3, RZ, P1 ;  /* 0x000000ff0300720c */ /* 0x000fc60000f44270 */
[----:B------:R-:W-:-:S05]  /*2600*/  FFMA R14, R27, R23, R14 ;  /* 0x000000171b0e7223 */ /* 0x000fca000000000e */
[----:B------:R-:W-:-:S05]  /*2610*/  F2FP.F16.F32.PACK_AB R14, RZ, R14 ;  /* 0x0000000eff0e723e */ /* 0x000fca00000000ff */
[----:B------:R0:W-:Y:S01]  /*2620*/  @P0 STG.E.U16 desc[UR38][R12.64+0x2], R14 ;  /* 0x0000020e0c000986 */ /* 0x0001e2000c101526 */
[----:B------:R-:W-:Y:S05]  /*2630*/  @!P2 BRA `(.L_x_39) ;  /* 0x000000000004a947 */ /* 0x000fea0003800000 */
[----:B------:R3:W5:Y:S02]  /*2640*/  LDG.E.LTC128B.U16 R24, desc[UR38][R6.64+0x10] ;  /* 0x0000102606187981 */ /* 0x000764000c1e1520 */
.L_x_39:
[----:B------:R-:W-:Y:S05]  /*2650*/  BSYNC B1 ;  /* 0x0000000000017941 */ /* 0x000fea0003800000 */
.L_x_38:
[----:B-----5:R-:W-:Y:S01]  /*2660*/  HADD2.F32 R5, -RZ, R24.H0_H0 ;  /* 0x20000018ff057230 */ /* 0x020fe20000004100 */
        /* <DEDUP_REMOVED lines=9> */
.L_x_41:
[----:B------:R-:W-:Y:S05]  /*2700*/  BSYNC B1 ;  /* 0x0000000000017941 */ /* 0x000fea0003800000 */
.L_x_40:
[----:B----45:R-:W-:Y:S01]  /*2710*/  HADD2.F32 R5, -RZ, R24.H0_H0 ;  /* 0x20000018ff057230 */ /* 0x030fe20000004100 */
[----:B------:R-:W-:Y:S01]  /*2720*/  ISETP.GT.AND P1, PT, R3, 0x8, P1 ;  /* 0x000000080300780c */ /* 0x000fe20000f24270 */
[----:B------:R-:W-:Y:S03]  /*2730*/  BSSY B1, `(.L_x_42) ;  /* 0x0000007000017945 */ /* 0x000fe60003800000 */
[----:B0-----:R-:W-:-:S04]  /*2740*/  FMUL R14, R5, R90 ;  /* 0x0000005a050e7220 */ /* 0x001fc80000400000 */
[----:B------:R-:W-:-:S05]  /*2750*/  FFMA R14, R29, R23, R14 ;  /* 0x000000171d0e7223 */ /* 0x000fca000000000e */
[----:B------:R-:W-:-:S05]  /*2760*/  F2FP.F16.F32.PACK_AB R14, RZ, R14 ;  /* 0x0000000eff0e723e */ /* 0x000fca00000000ff */
[----:B------:R0:W-:Y:S01]  /*2770*/  @P3 STG.E.U16 desc[UR38][R10.64+0x12], R14 ;  /* 0x0000120e0a003986 */ /* 0x0001e2000c101526 */
[----:B------:R-:W-:Y:S05]  /*2780*/  @!P1 BRA `(.L_x_43) ;  /* 0x0000000000049947 */ /* 0x000fea0003800000 */
[----:B------:R4:W5:Y:S02]  /*2790*/  LDG.E.LTC128B.U16 R24, desc[UR38][R8.64+0x10] ;  /* 0x0000102608187981 */ /* 0x000964000c1e1520 */
.L_x_43:
[----:B------:R-:W-:Y:S05]  /*27a0*/  BSYNC B1 ;  /* 0x0000000000017941 */ /* 0x000fea0003800000 */
.L_x_42:
[----:B-----5:R-:W-:Y:S01]  /*27b0*/  HADD2.F32 R5, -RZ, R24.H0_H0 ;  /* 0x20000018ff057230 */ /* 0x020fe20000004100 */
[----:B------:R-:W-:Y:S01]  /*27c0*/  ISETP.GT.AND P0, PT, R3, 0x8, P0 ;  /* 0x000000080300780c */ /* 0x000fe20000704270 */
[----:B------:R-:W-:Y:S03]  /*27d0*/  BSSY B1, `(.L_x_44) ;  /* 0x0000007000017945 */ /* 0x000fe60003800000 */
[----:B------:R-:W-:-:S04]  /*27e0*/  FMUL R5, R5, R90 ;  /* 0x0000005a05057220 */ /* 0x000fc80000400000 */
[----:B------:R-:W-:-:S05]  /*27f0*/  FFMA R5, R30, R23, R5 ;  /* 0x000000171e057223 */ /* 0x000fca0000000005 */
[----:B------:R-:W-:-:S05]  /*2800*/  F2FP.F16.F32.PACK_AB R5, RZ, R5 ;  /* 0x00000005ff05723e */ /* 0x000fca00000000ff */
[----:B------:R0:W-:Y:S01]  /*2810*/  @P1 STG.E.U16 desc[UR38][R12.64+0x10], R5 ;  /* 0x000010050c001986 */ /* 0x0001e2000c101526 */
[----:B------:R-:W-:Y:S05]  /*2820*/  @!P0 BRA `(.L_x_45) ;  /* 0x0000000000048947 */ /* 0x000fea0003800000 */
[----:B------:R0:W5:Y:S02]  /*2830*/  LDG.E.LTC128B.U16 R24, desc[UR38][R8.64+0x12] ;  /* 0x0000122608187981 */ /* 0x000164000c1e1520 */
.L_x_45:
[----:B------:R-:W-:Y:S05]  /*2840*/  BSYNC B1 ;  /* 0x0000000000017941 */ /* 0x000fea0003800000 */
.L_x_44:
        /* <DEDUP_REMOVED lines=10> */
.L_x_47:
[----:B------:R-:W-:Y:S05]  /*28f0*/  BSYNC B1 ;  /* 0x0000000000017941 */ /* 0x000fea0003800000 */
.L_x_46:
        /* <DEDUP_REMOVED lines=10> */
.L_x_49:
[----:B------:R-:W-:Y:S05]  /*29a0*/  BSYNC B1 ;  /* 0x0000000000017941 */ /* 0x000fea0003800000 */
.L_x_48:
[----:B0----5:R-:W-:Y:S01]  /*29b0*/  HADD2.F32 R5, -RZ, R24.H0_H0 ;  /* 0x20000018ff057230 */ /* 0x021fe20000004100 */
        /* <DEDUP_REMOVED lines=8> */
.L_x_51:
[----:B------:R-:W-:Y:S05]  /*2a40*/  BSYNC B1 ;  /* 0x0000000000017941 */ /* 0x000fea0003800000 */
.L_x_50:
        /* <DEDUP_REMOVED lines=9> */
.L_x_53:
[----:B------:R-:W-:Y:S05]  /*2ae0*/  BSYNC B1 ;  /* 0x0000000000017941 */ /* 0x000fea0003800000 */
.L_x_52:
        /* <DEDUP_REMOVED lines=10> */
.L_x_55:
[----:B------:R-:W-:Y:S05]  /*2b90*/  BSYNC B1 ;  /* 0x0000000000017941 */ /* 0x000fea0003800000 */
.L_x_54:
        /* <DEDUP_REMOVED lines=10> */
.L_x_57:
[----:B------:R-:W-:Y:S05]  /*2c40*/  BSYNC B1 ;  /* 0x0000000000017941 */ /* 0x000fea0003800000 */
.L_x_56:
        /* <DEDUP_REMOVED lines=9> */
.L_x_59:
[----:B------:R-:W-:Y:S05]  /*2ce0*/  BSYNC B1 ;  /* 0x0000000000017941 */ /* 0x000fea0003800000 */
.L_x_58:
        /* <DEDUP_REMOVED lines=9> */
.L_x_61:
[----:B------:R-:W-:Y:S05]  /*2d80*/  BSYNC B1 ;  /* 0x0000000000017941 */ /* 0x000fea0003800000 */
.L_x_60:
        /* <DEDUP_REMOVED lines=10> */
.L_x_63:
[----:B------:R-:W-:Y:S05]  /*2e30*/  BSYNC B1 ;  /* 0x0000000000017941 */ /* 0x000fea0003800000 */
.L_x_62:
        /* <DEDUP_REMOVED lines=10> */
.L_x_65:
[----:B------:R-:W-:Y:S05]  /*2ee0*/  BSYNC B1 ;  /* 0x0000000000017941 */ /* 0x000fea0003800000 */
.L_x_64:
        /* <DEDUP_REMOVED lines=9> */
.L_x_67:
[----:B------:R-:W-:Y:S05]  /*2f80*/  BSYNC B1 ;  /* 0x0000000000017941 */ /* 0x000fea0003800000 */
.L_x_66:
        /* <DEDUP_REMOVED lines=9> */
.L_x_69:
[----:B------:R-:W-:Y:S05]  /*3020*/  BSYNC B1 ;  /* 0x0000000000017941 */ /* 0x000fea0003800000 */
.L_x_68:
        /* <DEDUP_REMOVED lines=10> */
.L_x_71:
[----:B------:R-:W-:Y:S05]  /*30d0*/  BSYNC B1 ;  /* 0x0000000000017941 */ /* 0x000fea0003800000 */
.L_x_70:
        /* <DEDUP_REMOVED lines=10> */
.L_x_73:
[----:B------:R-:W-:Y:S05]  /*3180*/  BSYNC B1 ;  /* 0x0000000000017941 */ /* 0x000fea0003800000 */
.L_x_72:
        /* <DEDUP_REMOVED lines=9> */
.L_x_75:
[----:B------:R-:W-:Y:S05]  /*3220*/  BSYNC B1 ;  /* 0x0000000000017941 */ /* 0x000fea0003800000 */
.L_x_74:
        /* <DEDUP_REMOVED lines=9> */
.L_x_77:
[----:B------:R-:W-:Y:S05]  /*32c0*/  BSYNC B1 ;  /* 0x0000000000017941 */ /* 0x000fea0003800000 */
.L_x_76:
        /* <DEDUP_REMOVED lines=10> */
.L_x_79:
[----:B------:R-:W-:Y:S05]  /*3370*/  BSYNC B1 ;  /* 0x0000000000017941 */ /* 0x000fea0003800000 */
.L_x_78:
        /* <DEDUP_REMOVED lines=10> */
.L_x_81:
[----:B------:R-:W-:Y:S05]  /*3420*/  BSYNC B1 ;  /* 0x0000000000017941 */ /* 0x000fea0003800000 */
.L_x_80:
        /* <DEDUP_REMOVED lines=9> */
.L_x_83:
[----:B------:R-:W-:Y:S05]  /*34c0*/  BSYNC B1 ;  /* 0x0000000000017941 */ /* 0x000fea0003800000 */
.L_x_82:
        /* <DEDUP_REMOVED lines=9> */
.L_x_85:
[----:B------:R-:W-:Y:S05]  /*3560*/  BSYNC B1 ;  /* 0x0000000000017941 */ /* 0x000fea0003800000 */
.L_x_84:
        /* <DEDUP_REMOVED lines=10> */
.L_x_87:
[----:B------:R-:W-:Y:S05]  /*3610*/  BSYNC B1 ;  /* 0x0000000000017941 */ /* 0x000fea0003800000 */
.L_x_86:
        /* <DEDUP_REMOVED lines=10> */
.L_x_89:
[----:B------:R-:W-:Y:S05]  /*36c0*/  BSYNC B1 ;  /* 0x0000000000017941 */ /* 0x000fea0003800000 */
.L_x_88:
        /* <DEDUP_REMOVED lines=9> */
.L_x_91:
[----:B------:R-:W-:Y:S05]  /*3760*/  BSYNC B1 ;  /* 0x0000000000017941 */ /* 0x000fea0003800000 */
.L_x_90:
        /* <DEDUP_REMOVED lines=9> */
.L_x_93:
[----:B------:R-:W-:Y:S05]  /*3800*/  BSYNC B1 ;  /* 0x0000000000017941 */ /* 0x000fea0003800000 */
.L_x_92:
        /* <DEDUP_REMOVED lines=10> */
.L_x_95:
[----:B------:R-:W-:Y:S05]  /*38b0*/  BSYNC B1 ;  /* 0x0000000000017941 */ /* 0x000fea0003800000 */
.L_x_94:
        /* <DEDUP_REMOVED lines=10> */
.L_x_97:
[----:B------:R-:W-:Y:S05]  /*3960*/  BSYNC B1 ;  /* 0x0000000000017941 */ /* 0x000fea0003800000 */
.L_x_96:
        /* <DEDUP_REMOVED lines=9> */
.L_x_99:
[----:B------:R-:W-:Y:S05]  /*3a00*/  BSYNC B1 ;  /* 0x0000000000017941 */ /* 0x000fea0003800000 */
.L_x_98:
        /* <DEDUP_REMOVED lines=9> */
.L_x_101:
[----:B------:R-:W-:Y:S05]  /*3aa0*/  BSYNC B1 ;  /* 0x0000000000017941 */ /* 0x000fea0003800000 */
.L_x_100:
        /* <DEDUP_REMOVED lines=10> */
.L_x_103:
[----:B------:R-:W-:Y:S05]  /*3b50*/  BSYNC B1 ;  /* 0x0000000000017941 */ /* 0x000fea0003800000 */
.L_x_102:
        /* <DEDUP_REMOVED lines=10> */
.L_x_105:
[----:B------:R-:W-:Y:S05]  /*3c00*/  BSYNC B1 ;  /* 0x0000000000017941 */ /* 0x000fea0003800000 */
.L_x_104:
        /* <DEDUP_REMOVED lines=9> */
.L_x_107:
[----:B------:R-:W-:Y:S05]  /*3ca0*/  BSYNC B1 ;  /* 0x0000000000017941 */ /* 0x000fea0003800000 */
.L_x_106:
        /* <DEDUP_REMOVED lines=9> */
.L_x_109:
[----:B------:R-:W-:Y:S05]  /*3d40*/  BSYNC B1 ;  /* 0x0000000000017941 */ /* 0x000fea0003800000 */
.L_x_108:
        /* <DEDUP_REMOVED lines=10> */
.L_x_111:
[----:B------:R-:W-:Y:S05]  /*3df0*/  BSYNC B1 ;  /* 0x0000000000017941 */ /* 0x000fea0003800000 */
.L_x_110:
        /* <DEDUP_REMOVED lines=10> */
.L_x_113:
[----:B------:R-:W-:Y:S05]  /*3ea0*/  BSYNC B1 ;  /* 0x0000000000017941 */ /* 0x000fea0003800000 */
.L_x_112:
        /* <DEDUP_REMOVED lines=9> */
.L_x_115:
[----:B------:R-:W-:Y:S05]  /*3f40*/  BSYNC B1 ;  /* 0x0000000000017941 */ /* 0x000fea0003800000 */
.L_x_114:
        /* <DEDUP_REMOVED lines=9> */
.L_x_117:
[----:B------:R-:W-:Y:S05]  /*3fe0*/  BSYNC B1 ;  /* 0x0000000000017941 */ /* 0x000fea0003800000 */
.L_x_116:
        /* <DEDUP_REMOVED lines=10> */
.L_x_119:
[----:B------:R-:W-:Y:S05]  /*4090*/  BSYNC B1 ;  /* 0x0000000000017941 */ /* 0x000fea0003800000 */
.L_x_118:
        /* <DEDUP_REMOVED lines=10> */
.L_x_121:
[----:B------:R-:W-:Y:S05]  /*4140*/  BSYNC B1 ;  /* 0x0000000000017941 */ /* 0x000fea0003800000 */
.L_x_120:
        /* <DEDUP_REMOVED lines=9> */
.L_x_123:
[----:B------:R-:W-:Y:S05]  /*41e0*/  BSYNC B1 ;  /* 0x0000000000017941 */ /* 0x000fea0003800000 */
.L_x_122:
        /* <DEDUP_REMOVED lines=9> */
.L_x_125:
[----:B------:R-:W-:Y:S05]  /*4280*/  BSYNC B1 ;  /* 0x0000000000017941 */ /* 0x000fea0003800000 */
.L_x_124:
        /* <DEDUP_REMOVED lines=10> */
.L_x_127:
[----:B------:R-:W-:Y:S05]  /*4330*/  BSYNC B1 ;  /* 0x0000000000017941 */ /* 0x000fea0003800000 */
.L_x_126:
        /* <DEDUP_REMOVED lines=10> */
.L_x_129:
[----:B------:R-:W-:Y:S05]  /*43e0*/  BSYNC B1 ;  /* 0x0000000000017941 */ /* 0x000fea0003800000 */
.L_x_128:
        /* <DEDUP_REMOVED lines=9> */
.L_x_131:
[----:B------:R-:W-:Y:S05]  /*4480*/  BSYNC B1 ;  /* 0x0000000000017941 */ /* 0x000fea0003800000 */
.L_x_130:
        /* <DEDUP_REMOVED lines=9> */
.L_x_133:
[----:B------:R-:W-:Y:S05]  /*4520*/  BSYNC B1 ;  /* 0x0000000000017941 */ /* 0x000fea0003800000 */
.L_x_132:
        /* <DEDUP_REMOVED lines=10> */
.L_x_135:
[----:B------:R-:W-:Y:S05]  /*45d0*/  BSYNC B1 ;  /* 0x0000000000017941 */ /* 0x000fea0003800000 */
.L_x_134:
        /* <DEDUP_REMOVED lines=10> */
.L_x_137:
[----:B------:R-:W-:Y:S05]  /*4680*/  BSYNC B1 ;  /* 0x0000000000017941 */ /* 0x000fea0003800000 */
.L_x_136:
        /* <DEDUP_REMOVED lines=9> */
.L_x_139:
[----:B------:R-:W-:Y:S05]  /*4720*/  BSYNC B1 ;  /* 0x0000000000017941 */ /* 0x000fea0003800000 */
.L_x_138:
        /* <DEDUP_REMOVED lines=9> */
.L_x_141:
[----:B------:R-:W-:Y:S05]  /*47c0*/  BSYNC B1 ;  /* 0x0000000000017941 */ /* 0x000fea0003800000 */
.L_x_140:
        /* <DEDUP_REMOVED lines=10> */
.L_x_143:
[----:B------:R-:W-:Y:S05]  /*4870*/  BSYNC B1 ;  /* 0x0000000000017941 */ /* 0x000fea0003800000 */
.L_x_142:
        /* <DEDUP_REMOVED lines=10> */
.L_x_145:
[----:B------:R-:W-:Y:S05]  /*4920*/  BSYNC B1 ;  /* 0x0000000000017941 */ /* 0x000fea0003800000 */
.L_x_144:
        /* <DEDUP_REMOVED lines=9> */
.L_x_147:
[----:B------:R-:W-:Y:S05]  /*49c0*/  BSYNC B1 ;  /* 0x0000000000017941 */ /* 0x000fea0003800000 */
.L_x_146:
        /* <DEDUP_REMOVED lines=9> */
.L_x_149:
[----:B------:R-:W-:Y:S05]  /*4a60*/  BSYNC B1 ;  /* 0x0000000000017941 */ /* 0x000fea0003800000 */
.L_x_148:
        /* <DEDUP_REMOVED lines=10> */
.L_x_151:
[----:B------:R-:W-:Y:S05]  /*4b10*/  BSYNC B1 ;  /* 0x0000000000017941 */ /* 0x000fea0003800000 */
.L_x_150:
[----:B-----5:R-:W-:Y:S01]  /*4b20*/  HADD2.F32 R5, -RZ, R24.H0_H0 ;  /* 0x20000018ff057230 */ /* 0x020fe20000004100 */
[----:B------:R-:W-:Y:S01]  /*4b30*/  ISETP.GT.AND P0, PT, R4, 0x79, PT ;  /* 0x000000790400780c */ /* 0x000fe20003f04270 */
[----:B------:R-:W-:Y:S01]  /*4b40*/  @P2 IMAD.MOV.U32 R4, RZ, RZ, R10 ;  /* 0x000000ffff042224 */ /* 0x000fe200078e000a */
[----:B------:R-:W-:Y:S02]  /*4b50*/  BSSY B1, `(.L_x_152) ;  /* 0x000000a000017945 */ /* 0x000fe40003800000 */
[----:B------:R-:W-:Y:S01]  /*4b60*/  FMUL R5, R5, R90 ;  /* 0x0000005a05057220 */ /* 0x000fe20000400000 */
[----:B------:R-:W-:-:S03]  /*4b70*/  ISETP.GT.AND P3, PT, R3, RZ, P0 ;  /* 0x000000ff0300720c */ /* 0x000fc60000764270 */
[----:B------:R-:W-:-:S05]  /*4b80*/  FFMA R5, R84, R23, R5 ;  /* 0x0000001754057223 */ /* 0x000fca0000000005 */
[----:B------:R-:W-:-:S04]  /*4b90*/  F2FP.F16.F32.PACK_AB R5, RZ, R5 ;  /* 0x00000005ff05723e */ /* 0x000fc800000000ff */
[----:B0-----:R-:W-:Y:S01]  /*4ba0*/  PRMT R14, R5, 0x7610, R14 ;  /* 0x00007610050e7816 */ /* 0x001fe2000000000e */
[----:B------:R-:W-:-:S05]  /*4bb0*/  @P2 IMAD.MOV.U32 R5, RZ, RZ, R11 ;  /* 0x000000ffff052224 */ /* 0x000fca00078e000b */
[----:B------:R0:W-:Y:S01]  /*4bc0*/  @P2 STG.E.U16 desc[UR38][R4.64+0xf0], R14 ;  /* 0x0000f00e04002986 */ /* 0x0001e2000c101526 */
[----:B------:R-:W-:Y:S05]  /*4bd0*/  @!P3 BRA `(.L_x_153) ;  /* 0x000000000004b947 */ /* 0x000fea0003800000 */
[----:B------:R0:W5:Y:S02]  /*4be0*/  LDG.E.LTC128B.U16 R24, desc[UR38][R6.64+0xf2] ;  /* 0x0000f22606187981 */ /* 0x000164000c1e1520 */
.L_x_153:
[----:B------:R-:W-:Y:S05]  /*4bf0*/  BSYNC B1 ;  /* 0x0000000000017941 */ /* 0x000fea0003800000 */
.L_x_152:
        /* <DEDUP_REMOVED lines=9> */
.L_x_155:
[----:B------:R-:W-:Y:S05]  /*4c90*/  BSYNC B1 ;  /* 0x0000000000017941 */ /* 0x000fea0003800000 */
.L_x_154:
[----:B-----5:R-:W-:Y:S01]  /*4ca0*/  HADD2.F32 R5, -RZ, R24.H0_H0 ;  /* 0x20000018ff057230 */ /* 0x020fe20000004100 */
[----:B------:R-:W-:Y:S01]  /*4cb0*/  ISETP.GT.AND P0, PT, R3, 0x8, P0 ;  /* 0x000000080300780c */ /* 0x000fe20000704270 */
[----:B0-----:R-:W-:Y:S01]  /*4cc0*/  @P1 IMAD.MOV.U32 R4, RZ, RZ, R12 ;  /* 0x000000ffff041224 */ /* 0x001fe200078e000c */
[----:B------:R-:W-:Y:S02]  /*4cd0*/  BSSY B1, `(.L_x_156) ;  /* 0x0000009000017945 */ /* 0x000fe40003800000 */
[----:B------:R-:W-:-:S04]  /*4ce0*/  FMUL R5, R5, R90 ;  /* 0x0000005a05057220 */ /* 0x000fc80000400000 */
[----:B------:R-:W-:-:S05]  /*4cf0*/  FFMA R5, R86, R23, R5 ;  /* 0x0000001756057223 */ /* 0x000fca0000000005 */
[----:B------:R-:W-:-:S04]  /*4d00*/  F2FP.F16.F32.PACK_AB R5, RZ, R5 ;  /* 0x00000005ff05723e */ /* 0x000fc800000000ff */
[----:B-1-3--:R-:W-:Y:S01]  /*4d10*/  PRMT R6, R5, 0x7610, R6 ;  /* 0x0000761005067816 */ /* 0x00afe20000000006 */
[----:B------:R-:W-:-:S05]  /*4d20*/  @P1 IMAD.MOV.U32 R5, RZ, RZ, R13 ;  /* 0x000000ffff051224 */ /* 0x000fca00078e000d */
[----:B------:R0:W-:Y:S01]  /*4d30*/  @P1 STG.E.U16 desc[UR38][R4.64+0xf0], R6 ;  /* 0x0000f00604001986 */ /* 0x0001e2000c101526 */
[----:B------:R-:W-:Y:S05]  /*4d40*/  @!P0 BRA `(.L_x_157) ;  /* 0x0000000000048947 */ /* 0x000fea0003800000 */
[----:B------:R1:W5:Y:S02]  /*4d50*/  LDG.E.LTC128B.U16 R24, desc[UR38][R8.64+0xf2] ;  /* 0x0000f22608187981 */ /* 0x000364000c1e1520 */
.L_x_157:
[----:B------:R-:W-:Y:S05]  /*4d60*/  BSYNC B1 ;  /* 0x0000000000017941 */ /* 0x000fea0003800000 */
.L_x_156:
[----:B------:R-:W-:Y:S05]  /*4d70*/  @!P0 BRA `(.L_x_158) ;  /* 0x0000001000e88947 */ /* 0x000fea0003800000 */
[----:B-----5:R-:W-:-:S05]  /*4d80*/  HADD2.F32 R3, -RZ, R24.H0_H0 ;  /* 0x20000018ff037230 */ /* 0x020fca0000004100 */
[----:B0-----:R-:W-:-:S04]  /*4d90*/  FMUL R4, R3, R90 ;  /* 0x0000005a03047220 */ /* 0x001fc80000400000 */
[----:B------:R-:W-:-:S05]  /*4da0*/  FFMA R4, R87, R23, R4 ;  /* 0x0000001757047223 */ /* 0x000fca0000000004 */
[----:B------:R-:W-:-:S05]  /*4db0*/  F2FP.F16.F32.PACK_AB R4, RZ, R4 ;  /* 0x00000004ff04723e */ /* 0x000fca00000000ff */
[----:B------:R3:W-:Y:S01]  /*4dc0*/  STG.E.U16 desc[UR38][R12.64+0xf2], R4 ;  /* 0x0000f2040c007986 */ /* 0x0007e2000c101526 */
[----:B------:R-:W-:Y:S05]  /*4dd0*/  BRA `(.L_x_158) ;  /* 0x0000001000d07947 */ /* 0x000fea0003800000 */
.L_x_33:
[----:B------:R-:W-:Y:S01]  /*4de0*/  ISETP.GT.AND P3, PT, R4, 0x1, PT ;  /* 0x000000010400780c */ /* 0x000fe20003f64270 */
[----:B------:R-:W-:Y:S01]  /*4df0*/  ULDC.64 UR4, c[0x0][0x5c0] ;  /* 0x0001700000047ab9 */ /* 0x000fe20000000a00 */
[-C--:B------:R-:W-:Y:S01]  /*4e00*/  FMUL R24, R24, R23.reuse ;  /* 0x0000001718187220 */ /* 0x080fe20000400000 */
[----:B------:R-:W-:Y:S01]  /*4e10*/  LEA R6, P4, R106, UR4, 0x1 ;  /* 0x000000046a067c11 */ /* 0x000fe2000f8808ff */
[-C--:B------:R-:W-:Y:S01]  /*4e20*/  FMUL R25, R25, R23.reuse ;  /* 0x0000001719197220 */ /* 0x080fe20000400000 */
[----:B------:R-:W-:Y:S01]  /*4e30*/  ISETP.GT.AND P0, PT, R3, RZ, P3 ;  /* 0x000000ff0300720c */ /* 0x000fe20001f04270 */
[-C--:B------:R-:W-:Y:S01]  /*4e40*/  FMUL R26, R26, R23.reuse ;  /* 0x000000171a1a7220 */ /* 0x080fe20000400000 */
[----:B------:R-:W-:Y:S01]  /*4e50*/  F2FP.F16.F32.PACK_AB R24, RZ, R24 ;  /* 0x00000018ff18723e */ /* 0x000fe200000000ff */
[-C--:B------:R-:W-:Y:S01]  /*4e60*/  FMUL R27, R27, R23.reuse ;  /* 0x000000171b1b7220 */ /* 0x080fe20000400000 */
[----:B------:R-:W-:Y:S01]  /*4e70*/  LEA.HI.X R7, R106, UR5, R103, 0x1, P4 ;  /* 0x000000056a077c11 */ /* 0x000fe2000a0f0c67 */
[----:B------:R-:W-:Y:S01]  /*4e80*/  FMUL R28, R28, R23 ;  /* 0x000000171c1c7220 */ /* 0x000fe20000400000 */
[----:B------:R-:W-:Y:S01]  /*4e90*/  F2FP.F16.F32.PACK_AB R25, RZ, R25 ;  /* 0x00000019ff19723e */ /* 0x000fe200000000ff */
[-C--:B------:R-:W-:Y:S01]  /*4ea0*/  FMUL R29, R29, R23.reuse ;  /* 0x000000171d1d7220 */ /* 0x080fe20000400000 */
[----:B------:R-:W-:Y:S01]  /*4eb0*/  ISETP.GT.AND P2, PT, R3, 0x8, P2 ;  /* 0x000000080300780c */ /* 0x000fe20001744270 */
[----:B------:R-:W-:Y:S01]  /*4ec0*/  @P1 STG.E.U16 desc[UR38][R6.64], R24 ;  /* 0x0000001806001986 */ /* 0x000fe2000c101526 */
[----:B------:R-:W-:Y:S01]  /*4ed0*/  ISETP.GT.AND P1, PT, R4, 0x8, PT ;  /* 0x000000080400780c */ /* 0x000fe20003f24270 */
[-C--:B------:R-:W-:Y:S01]  /*4ee0*/  FMUL R30, R30, R23.reuse ;  /* 0x000000171e1e7220 */ /* 0x080fe20000400000 */
[C---:B------:R-:W-:Y:S01]  /*4ef0*/  SHF.L.U64.HI R5, R91.reuse, 0x1, R92 ;  /* 0x000000015b057819 */ /* 0x040fe2000001025c */
[----:B------:R-:W-:Y:S01]  /*4f00*/  @P0 STG.E.U16 desc[UR38][R6.64+0x2], R25 ;  /* 0x0000021906000986 */ /* 0x000fe2000c101526 */
[----:B------:R-:W-:Y:S01]  /*4f10*/  LEA R8, P5, R91, R6, 0x1 ;  /* 0x000000065b087211 */ /* 0x000fe200078a08ff */
[-C--:B------:R-:W-:Y:S01]  /*4f20*/  FMUL R31, R31, R23.reuse ;  /* 0x000000171f1f7220 */ /* 0x080fe20000400000 */
[----:B------:R-:W-:Y:S01]  /*4f30*/  ISETP.GT.AND P3, PT, R3, 0x8, P3 ;  /* 0x000000080300780c */ /* 0x000fe20001f64270 */
[-C--:B------:R-:W-:Y:S01]  /*4f40*/  FMUL R32, R32, R23.reuse ;  /* 0x0000001720207220 */ /* 0x080fe20000400000 */
[----:B------:R-:W-:Y:S01]  /*4f50*/  ISETP.GT.AND P0, PT, R4, 0x9, PT ;  /* 0x000000090400780c */ /* 0x000fe20003f04270 */
[----:B------:R-:W-:Y:S01]  /*4f60*/  IMAD.X R9, R5, 0x1, R7, P5 ;  /* 0x0000000105097824 */ /* 0x000fe200028e0607 */
[----:B------:R-:W-:Y:S01]  /*4f70*/  ISETP.GT.AND P4, PT, R3, RZ, P1 ;  /* 0x000000ff0300720c */ /* 0x000fe20000f84270 */
[-C--:B------:R-:W-:Y:S01]  /*4f80*/  FMUL R33, R33, R23.reuse ;  /* 0x0000001721217220 */ /* 0x080fe20000400000 */
[----:B------:R-:W-:Y:S01]  /*4f90*/  F2FP.F16.F32.PACK_AB R26, RZ, R26 ;  /* 0x0000001aff1a723e */ /* 0x000fe200000000ff */
[-C--:B------:R-:W-:Y:S01]  /*4fa0*/  FMUL R34, R34, R23.reuse ;  /* 0x0000001722227220 */ /* 0x080fe20000400000 */
[----:B------:R-:W-:Y:S01]  /*4fb0*/  ISETP.GT.AND P5, PT, R3, RZ, P0 ;  /* 0x000000ff0300720c */ /* 0x000fe200007a4270 */
[----:B------:R-:W-:Y:S01]  /*4fc0*/  FMUL R35, R35, R23 ;  /* 0x0000001723237220 */ /* 0x000fe20000400000 */
[----:B------:R-:W-:Y:S01]  /*4fd0*/  F2FP.F16.F32.PACK_AB R27, RZ, R27 ;  /* 0x0000001bff1b723e */ /* 0x000fe200000000ff */
[----:B------:R-:W-:Y:S01]  /*4fe0*/  @P2 STG.E.U16 desc[UR38][R8.64], R26 ;  /* 0x0000001a08002986 */ /* 0x000fe2000c101526 */
[----:B------:R-:W-:Y:S01]  /*4ff0*/  F2FP.F16.F32.PACK_AB R28, RZ, R28 ;  /* 0x0000001cff1c723e */ /* 0x000fe200000000ff */
[-C--:B------:R-:W-:Y:S01]  /*5000*/  FMUL R36, R36, R23.reuse ;  /* 0x0000001724247220 */ /* 0x080fe20000400000 */
[----:B------:R-:W-:Y:S01]  /*5010*/  ISETP.GT.AND P2, PT, R3, 0x8, P1 ;  /* 0x000000080300780c */ /* 0x000fe20000f44270 */
[----:B------:R-:W-:Y:S01]  /*5020*/  @P3 STG.E.U16 desc[UR38][R8.64+0x2], R27 ;  /* 0x0000021b08003986 */ /* 0x000fe2000c101526 */
[----:B------:R-:W-:Y:S01]  /*5030*/  ISETP.GT.AND P1, PT, R4, 0x10, PT ;  /* 0x000000100400780c */ /* 0x000fe20003f24270 */
[----:B------:R-:W-:Y:S01]  /*5040*/  FMUL R37, R37, R23 ;  /* 0x0000001725257220 */ /* 0x000fe20000400000 */
[----:B------:R-:W-:Y:S01]  /*5050*/  F2FP.F16.F32.PACK_AB R29, RZ, R29 ;  /* 0x0000001dff1d723e */ /* 0x000fe200000000ff */
[----:B------:R-:W-:Y:S01]  /*5060*/  @P4 STG.E.U16 desc[UR38][R6.64+0x10], R28 ;  /* 0x0000101c06004986 */ /* 0x000fe2000c101526 */
[C---:B------:R-:W-:Y:S01]  /*5070*/  ISETP.GT.AND P3, PT, R3.reuse, 0x8, P0 ;  /* 0x000000080300780c */ /* 0x040fe20000764270 */
[-C--:B------:R-:W-:Y:S01]  /*5080*/  FMUL R38, R38, R23.reuse ;  /* 0x0000001726267220 */ /* 0x080fe20000400000 */
[----:B------:R-:W-:Y:S01]  /*5090*/  ISETP.GT.AND P0, PT, R4, 0x11, PT ;  /* 0x000000110400780c */ /* 0x000fe20003f04270 */
[----:B------:R-:W-:Y:S01]  /*50a0*/  @P5 STG.E.U16 desc[UR38][R6.64+0x12], R29 ;  /* 0x0000121d06005986 */ /* 0x000fe2000c101526 */
        /* <DEDUP_REMOVED lines=161> */
[----:B------:R-:W-:Y:S01]  /*5ac0*/  FMUL R87, R87, R23 ;  /* 0x0000001757577220 */ /* 0x000fe20000400000 */
[----:B------:R-:W-:-:S02]  /*5ad0*/  F2FP.F16.F32.PACK_AB R62, RZ, R62 ;  /* 0x0000003eff3e723e */ /* 0x000fc400000000ff */
[C---:B------:R-:W-:Y:S02]  /*5ae0*/  ISETP.GT.AND P5, PT, R3.reuse, RZ, P0 ;  /* 0x000000ff0300720c */ /* 0x040fe400007a4270 */
[----:B------:R-:W-:Y:S01]  /*5af0*/  F2FP.F16.F32.PACK_AB R63, RZ, R63 ;  /* 0x0000003fff3f723e */ /* 0x000fe200000000ff */
[----:B------:R-:W-:Y:S01]  /*5b00*/  @P2 STG.E.U16 desc[UR38][R8.64+0x90], R62 ;  /* 0x0000903e08002986 */ /* 0x000fe2000c101526 */
[----:B------:R-:W-:Y:S02]  /*5b10*/  F2FP.F16.F32.PACK_AB R64, RZ, R64 ;  /* 0x00000040ff40723e */ /* 0x000fe400000000ff */
[C---:B------:R-:W-:Y:S01]  /*5b20*/  ISETP.GT.AND P2, PT, R3.reuse, 0x8, P1 ;  /* 0x000000080300780c */ /* 0x040fe20000f44270 */
[----:B------:R-:W-:Y:S01]  /*5b30*/  @P3 STG.E.U16 desc[UR38][R8.64+0x92], R63 ;  /* 0x0000923f08003986 */ /* 0x000fe2000c101526 */
[----:B------:R-:W-:Y:S02]  /*5b40*/  ISETP.GT.AND P1, PT, R4, 0x58, PT ;  /* 0x000000580400780c */ /* 0x000fe40003f24270 */
[----:B------:R-:W-:Y:S01]  /*5b50*/  F2FP.F16.F32.PACK_AB R65, RZ, R65 ;  /* 0x00000041ff41723e */ /* 0x000fe200000000ff */
[----:B------:R-:W-:Y:S01]  /*5b60*/  @P4 STG.E.U16 desc[UR38][R6.64+0xa0], R64 ;  /* 0x0000a04006004986 */ /* 0x000fe2000c101526 */
[----:B------:R-:W-:-:S02]  /*5b70*/  ISETP.GT.AND P3, PT, R3, 0x8, P0 ;  /* 0x000000080300780c */ /* 0x000fc40000764270 */
[----:B------:R-:W-:Y:S01]  /*5b80*/  ISETP.GT.AND P0, PT, R4, 0x59, PT ;  /* 0x000000590400780c */ /* 0x000fe20003f04270 */
[----:B------:R-:W-:Y:S01]  /*5b90*/  @P5 STG.E.U16 desc[UR38][R6.64+0xa2], R65 ;  /* 0x0000a24106005986 */ /* 0x000fe2000c101526 */
[C---:B------:R-:W-:Y:S02]  /*5ba0*/  ISETP.GT.AND P4, PT, R3.reuse, RZ, P1 ;  /* 0x000000ff0300720c */ /* 0x040fe40000f84270 */
[----:B------:R-:W-:Y:S02]  /*5bb0*/  F2FP.F16.F32.PACK_AB R66, RZ, R66 ;  /* 0x00000042ff42723e */ /* 0x000fe400000000ff */
[----:B------:R-:W-:Y:S02]  /*5bc0*/  ISETP.GT.AND P5, PT, R3, RZ, P0 ;  /* 0x000000ff0300720c */ /* 0x000fe400007a4270 */
[----:B------:R-:W-:Y:S01]  /*5bd0*/  F2FP.F16.F32.PACK_AB R67, RZ, R67 ;  /* 0x00000043ff43723e */ /* 0x000fe200000000ff */
[----:B------:R-:W-:Y:S01]  /*5be0*/  @P2 STG.E.U16 desc[UR38][R8.64+0xa0], R66 ;  /* 0x0000a04208002986 */ /* 0x000fe2000c101526 */
[----:B------:R-:W-:-:S02]  /*5bf0*/  F2FP.F16.F32.PACK_AB R68, RZ, R68 ;  /* 0x00000044ff44723e */ /* 0x000fc400000000ff */
[C---:B------:R-:W-:Y:S01]  /*5c00*/  ISETP.GT.AND P2, PT, R3.reuse, 0x8, P1 ;  /* 0x000000080300780c */ /* 0x040fe20000f44270 */
[----:B------:R-:W-:Y:S01]  /*5c10*/  @P3 STG.E.U16 desc[UR38][R8.64+0xa2], R67 ;  /* 0x0000a24308003986 */ /* 0x000fe2000c101526 */
[C---:B------:R-:W-:Y:S02]  /*5c20*/  ISETP.GT.AND P1, PT, R4.reuse, 0x60, PT ;  /* 0x000000600400780c */ /* 0x040fe40003f24270 */
[----:B------:R-:W-:Y:S01]  /*5c30*/  F2FP.F16.F32.PACK_AB R69, RZ, R69 ;  /* 0x00000045ff45723e */ /* 0x000fe200000000ff */
[----:B------:R-:W-:Y:S01]  /*5c40*/  @P4 STG.E.U16 desc[UR38][R6.64+0xb0], R68 ;  /* 0x0000b04406004986 */ /* 0x000fe2000c101526 */
[C---:B------:R-:W-:Y:S02]  /*5c50*/  ISETP.GT.AND P3, PT, R3.reuse, 0x8, P0 ;  /* 0x000000080300780c */ /* 0x040fe40000764270 */
[----:B------:R-:W-:Y:S01]  /*5c60*/  ISETP.GT.AND P0, PT, R4, 0x61, PT ;  /* 0x000000610400780c */ /* 0x000fe20003f04270 */
[----:B------:R-:W-:Y:S01]  /*5c70*/  @P5 STG.E.U16 desc[UR38][R6.64+0xb2], R69 ;  /* 0x0000b24506005986 */ /* 0x000fe2000c101526 */
[----:B------:R-:W-:-:S02]  /*5c80*/  ISETP.GT.AND P4, PT, R3, RZ, P1 ;  /* 0x000000ff0300720c */ /* 0x000fc40000f84270 */
[C---:B------:R-:W-:Y:S02]  /*5c90*/  ISETP.GT.AND P5, PT, R3.reuse, RZ, P0 ;  /* 0x000000ff0300720c */ /* 0x040fe400007a4270 */
[----:B------:R-:W-:Y:S02]  /*5ca0*/  F2FP.F16.F32.PACK_AB R70, RZ, R70 ;  /* 0x00000046ff46723e */ /* 0x000fe400000000ff */
[----:B------:R-:W-:Y:S02]  /*5cb0*/  F2FP.F16.F32.PACK_AB R71, RZ, R71 ;  /* 0x00000047ff47723e */ /* 0x000fe400000000ff */
[----:B------:R-:W-:Y:S01]  /*5cc0*/  F2FP.F16.F32.PACK_AB R72, RZ, R72 ;  /* 0x00000048ff48723e */ /* 0x000fe200000000ff */
[----:B------:R-:W-:Y:S01]  /*5cd0*/  @P2 STG.E.U16 desc[UR38][R8.64+0xb0], R70 ;  /* 0x0000b04608002986 */ /* 0x000fe2000c101526 */
[----:B------:R-:W-:Y:S02]  /*5ce0*/  F2FP.F16.F32.PACK_AB R73, RZ, R73 ;  /* 0x00000049ff49723e */ /* 0x000fe400000000ff */
[C---:B------:R-:W-:Y:S01]  /*5cf0*/  ISETP.GT.AND P1, PT, R3.reuse, 0x8, P1 ;  /* 0x000000080300780c */ /* 0x040fe20000f24270 */
[----:B------:R-:W-:Y:S01]  /*5d00*/  @P3 STG.E.U16 desc[UR38][R8.64+0xb2], R71 ;  /* 0x0000b24708003986 */ /* 0x000fe2000c101526 */
[----:B------:R-:W-:-:S02]  /*5d10*/  ISETP.GT.AND P2, PT, R3, 0x8, P0 ;  /* 0x000000080300780c */ /* 0x000fc40000744270 */
[C---:B------:R-:W-:Y:S01]  /*5d20*/  ISETP.GT.AND P0, PT, R4.reuse, 0x69, PT ;  /* 0x000000690400780c */ /* 0x040fe20003f04270 */
[----:B------:R-:W-:Y:S01]  /*5d30*/  @P4 STG.E.U16 desc[UR38][R6.64+0xc0], R72 ;  /* 0x0000c04806004986 */ /* 0x000fe2000c101526 */
[----:B------:R-:W-:Y:S02]  /*5d40*/  ISETP.GT.AND P4, PT, R4, 0x68, PT ;  /* 0x000000680400780c */ /* 0x000fe40003f84270 */
[----:B------:R-:W-:Y:S01]  /*5d50*/  F2FP.F16.F32.PACK_AB R74, RZ, R74 ;  /* 0x0000004aff4a723e */ /* 0x000fe200000000ff */
[----:B------:R-:W-:Y:S01]  /*5d60*/  @P5 STG.E.U16 desc[UR38][R6.64+0xc2], R73 ;  /* 0x0000c24906005986 */ /* 0x000fe2000c101526 */
[C---:B------:R-:W-:Y:S02]  /*5d70*/  ISETP.GT.AND P5, PT, R3.reuse, RZ, P4 ;  /* 0x000000ff0300720c */ /* 0x040fe400027a4270 */
[----:B------:R-:W-:Y:S01]  /*5d80*/  ISETP.GT.AND P3, PT, R3, RZ, P0 ;  /* 0x000000ff0300720c */ /* 0x000fe20000764270 */
[----:B------:R-:W-:Y:S01]  /*5d90*/  @P1 STG.E.U16 desc[UR38][R8.64+0xc0], R74 ;  /* 0x0000c04a08001986 */ /* 0x000fe2000c101526 */
[----:B------:R-:W-:-:S02]  /*5da0*/  F2FP.F16.F32.PACK_AB R75, RZ, R75 ;  /* 0x0000004bff4b723e */ /* 0x000fc400000000ff */
[----:B------:R-:W-:Y:S02]  /*5db0*/  F2FP.F16.F32.PACK_AB R76, RZ, R76 ;  /* 0x0000004cff4c723e */ /* 0x000fe400000000ff */
[C---:B------:R-:W-:Y:S01]  /*5dc0*/  ISETP.GT.AND P4, PT, R3.reuse, 0x8, P4 ;  /* 0x000000080300780c */ /* 0x040fe20002784270 */
[----:B------:R-:W-:Y:S01]  /*5dd0*/  @P2 STG.E.U16 desc[UR38][R8.64+0xc2], R75 ;  /* 0x0000c24b08002986 */ /* 0x000fe2000c101526 */
[----:B------:R-:W-:Y:S02]  /*5de0*/  F2FP.F16.F32.PACK_AB R77, RZ, R77 ;  /* 0x0000004dff4d723e */ /* 0x000fe400000000ff */
[C---:B------:R-:W-:Y:S01]  /*5df0*/  ISETP.GT.AND P2, PT, R4.reuse, 0x71, PT ;  /* 0x000000710400780c */ /* 0x040fe20003f44270 */
[----:B------:R-:W-:Y:S01]  /*5e00*/  @P5 STG.E.U16 desc[UR38][R6.64+0xd0], R76 ;  /* 0x0000d04c06005986 */ /* 0x000fe2000c101526 */
[----:B------:R-:W-:Y:S02]  /*5e10*/  ISETP.GT.AND P5, PT, R3, 0x8, P0 ;  /* 0x000000080300780c */ /* 0x000fe400007a4270 */
[C---:B------:R-:W-:Y:S01]  /*5e20*/  ISETP.GT.AND P1, PT, R4.reuse, 0x78, PT ;  /* 0x000000780400780c */ /* 0x040fe20003f24270 */
[----:B------:R-:W-:Y:S01]  /*5e30*/  @P3 STG.E.U16 desc[UR38][R6.64+0xd2], R77 ;  /* 0x0000d24d06003986 */ /* 0x000fe2000c101526 */
[----:B------:R-:W-:-:S02]  /*5e40*/  ISETP.GT.AND P3, PT, R4, 0x70, PT ;  /* 0x000000700400780c */ /* 0x000fc40003f64270 */
[----:B------:R-:W-:Y:S01]  /*5e50*/  ISETP.GT.AND P0, PT, R4, 0x79, PT ;  /* 0x000000790400780c */ /* 0x000fe20003f04270 */
[----:B------:R-:W-:Y:S01]  /*5e60*/  @P4 IMAD.MOV.U32 R4, RZ, RZ, R8 ;  /* 0x000000ffff044224 */ /* 0x000fe200078e0008 */
[----:B------:R-:W-:Y:S01]  /*5e70*/  F2FP.F16.F32.PACK_AB R78, RZ, R78 ;  /* 0x0000004eff4e723e */ /* 0x000fe200000000ff */
[----:B------:R-:W-:Y:S01]  /*5e80*/  @P4 IMAD.MOV.U32 R5, RZ, RZ, R9 ;  /* 0x000000ffff054224 */ /* 0x000fe200078e0009 */
[----:B------:R-:W-:Y:S02]  /*5e90*/  F2FP.F16.F32.PACK_AB R79, RZ, R79 ;  /* 0x0000004fff4f723e */ /* 0x000fe400000000ff */
[----:B------:R-:W-:Y:S02]  /*5ea0*/  F2FP.F16.F32.PACK_AB R80, RZ, R80 ;  /* 0x00000050ff50723e */ /* 0x000fe400000000ff */
[----:B------:R0:W-:Y:S01]  /*5eb0*/  @P4 STG.E.U16 desc[UR38][R4.64+0xd0], R78 ;  /* 0x0000d04e04004986 */ /* 0x0001e2000c101526 */
[----:B------:R-:W-:Y:S02]  /*5ec0*/  ISETP.GT.AND P4, PT, R3, RZ, P2 ;  /* 0x000000ff0300720c */ /* 0x000fe40001784270 */
[----:B------:R-:W-:-:S02]  /*5ed0*/  F2FP.F16.F32.PACK_AB R81, RZ, R81 ;  /* 0x00000051ff51723e */ /* 0x000fc400000000ff */
[----:B------:R-:W-:Y:S02]  /*5ee0*/  ISETP.GT.AND P2, PT, R3, 0x8, P2 ;  /* 0x000000080300780c */ /* 0x000fe40001744270 */
[----:B------:R-:W-:Y:S02]  /*5ef0*/  F2FP.F16.F32.PACK_AB R82, RZ, R82 ;  /* 0x00000052ff52723e */ /* 0x000fe400000000ff */
[----:B------:R-:W-:Y:S02]  /*5f00*/  F2FP.F16.F32.PACK_AB R83, RZ, R83 ;  /* 0x00000053ff53723e */ /* 0x000fe400000000ff */
[----:B------:R-:W-:Y:S01]  /*5f10*/  F2FP.F16.F32.PACK_AB R84, RZ, R84 ;  /* 0x00000054ff54723e */ /* 0x000fe200000000ff */
[----:B0-----:R-:W-:Y:S01]  /*5f20*/  @P5 IMAD.MOV.U32 R4, RZ, RZ, R8 ;  /* 0x000000ffff045224 */ /* 0x001fe200078e0008 */
[----:B------:R-:W-:Y:S01]  /*5f30*/  F2FP.F16.F32.PACK_AB R85, RZ, R85 ;  /* 0x00000055ff55723e */ /* 0x000fe200000000ff */
[----:B------:R-:W-:Y:S01]  /*5f40*/  @P5 IMAD.MOV.U32 R5, RZ, RZ, R9 ;  /* 0x000000ffff055224 */ /* 0x000fe200078e0009 */
[----:B------:R-:W-:-:S02]  /*5f50*/  F2FP.F16.F32.PACK_AB R86, RZ, R86 ;  /* 0x00000056ff56723e */ /* 0x000fc400000000ff */
[----:B------:R-:W-:Y:S02]  /*5f60*/  F2FP.F16.F32.PACK_AB R87, RZ, R87 ;  /* 0x00000057ff57723e */ /* 0x000fe400000000ff */
[----:B------:R0:W-:Y:S01]  /*5f70*/  @P5 STG.E.U16 desc[UR38][R4.64+0xd2], R79 ;  /* 0x0000d24f04005986 */ /* 0x0001e2000c101526 */
[C---:B------:R-:W-:Y:S02]  /*5f80*/  ISETP.GT.AND P5, PT, R3.reuse, RZ, P3 ;  /* 0x000000ff0300720c */ /* 0x040fe40001fa4270 */
[----:B------:R-:W-:-:S11]  /*5f90*/  ISETP.GT.AND P3, PT, R3, 0x8, P3 ;  /* 0x000000080300780c */ /* 0x000fd60001f64270 */
[----:B0-----:R-:W-:Y:S02]  /*5fa0*/  @P5 IMAD.MOV.U32 R4, RZ, RZ, R6 ;  /* 0x000000ffff045224 */ /* 0x001fe400078e0006 */
[----:B------:R-:W-:-:S05]  /*5fb0*/  @P5 IMAD.MOV.U32 R5, RZ, RZ, R7 ;  /* 0x000000ffff055224 */ /* 0x000fca00078e0007 */
[----:B------:R0:W-:Y:S01]  /*5fc0*/  @P5 STG.E.U16 desc[UR38][R4.64+0xe0], R80 ;  /* 0x0000e05004005986 */ /* 0x0001e2000c101526 */
[C---:B------:R-:W-:Y:S02]  /*5fd0*/  ISETP.GT.AND P5, PT, R3.reuse, RZ, P0 ;  /* 0x000000ff0300720c */ /* 0x040fe400007a4270 */
[----:B------:R-:W-:Y:S01]  /*5fe0*/  ISETP.GT.AND P0, PT, R3, 0x8, P0 ;  /* 0x000000080300780c */ /* 0x000fe20000704270 */
[----:B0-----:R-:W-:Y:S02]  /*5ff0*/  @P4 IMAD.MOV.U32 R4, RZ, RZ, R6 ;  /* 0x000000ffff044224 */ /* 0x001fe400078e0006 */
[----:B------:R-:W-:-:S05]  /*6000*/  @P4 IMAD.MOV.U32 R5, RZ, RZ, R7 ;  /* 0x000000ffff054224 */ /* 0x000fca00078e0007 */
[----:B------:R0:W-:Y:S01]  /*6010*/  @P4 STG.E.U16 desc[UR38][R4.64+0xe2], R81 ;  /* 0x0000e25104004986 */ /* 0x0001e2000c101526 */
[C---:B------:R-:W-:Y:S02]  /*6020*/  ISETP.GT.AND P4, PT, R3.reuse, RZ, P1 ;  /* 0x000000ff0300720c */ /* 0x040fe40000f84270 */
[----:B------:R-:W-:Y:S01]  /*6030*/  ISETP.GT.AND P1, PT, R3, 0x8, P1 ;  /* 0x000000080300780c */ /* 0x000fe20000f24270 */
[----:B0-----:R-:W-:Y:S02]  /*6040*/  @P3 IMAD.MOV.U32 R4, RZ, RZ, R8 ;  /* 0x000000ffff043224 */ /* 0x001fe400078e0008 */
[----:B------:R-:W-:-:S05]  /*6050*/  @P3 IMAD.MOV.U32 R5, RZ, RZ, R9 ;  /* 0x000000ffff053224 */ /* 0x000fca00078e0009 */
[----:B------:R0:W-:Y:S02]  /*6060*/  @P3 STG.E.U16 desc[UR38][R4.64+0xe0], R82 ;  /* 0x0000e05204003986 */ /* 0x0001e4000c101526 */
[----:B0-----:R-:W-:Y:S02]  /*6070*/  @P2 IMAD.MOV.U32 R4, RZ, RZ, R8 ;  /* 0x000000ffff042224 */ /* 0x001fe400078e0008 */
[----:B------:R-:W-:-:S05]  /*6080*/  @P2 IMAD.MOV.U32 R5, RZ, RZ, R9 ;  /* 0x000000ffff052224 */ /* 0x000fca00078e0009 */
[----:B------:R0:W-:Y:S02]  /*6090*/  @P2 STG.E.U16 desc[UR38][R4.64+0xe2], R83 ;  /* 0x0000e25304002986 */ /* 0x0001e4000c101526 */
[----:B0-----:R-:W-:Y:S02]  /*60a0*/  @P4 IMAD.MOV.U32 R4, RZ, RZ, R6 ;  /* 0x000000ffff044224 */ /* 0x001fe400078e0006 */
[----:B------:R-:W-:-:S05]  /*60b0*/  @P4 IMAD.MOV.U32 R5, RZ, RZ, R7 ;  /* 0x000000ffff054224 */ /* 0x000fca00078e0007 */
[----:B------:R0:W-:Y:S04]  /*60c0*/  @P4 STG.E.U16 desc[UR38][R4.64+0xf0], R84 ;  /* 0x0000f05404004986 */ /* 0x0001e8000c101526 */
[----:B------:R1:W-:Y:S01]  /*60d0*/  @P5 STG.E.U16 desc[UR38][R6.64+0xf2], R85 ;  /* 0x0000f25506005986 */ /* 0x0003e2000c101526 */
[----:B0-----:R-:W-:Y:S02]  /*60e0*/  @P1 IMAD.MOV.U32 R4, RZ, RZ, R8 ;  /* 0x000000ffff041224 */ /* 0x001fe400078e0008 */
[----:B------:R-:W-:-:S05]  /*60f0*/  @P1 IMAD.MOV.U32 R5, RZ, RZ, R9 ;  /* 0x000000ffff051224 */ /* 0x000fca00078e0009 */
[----:B------:R1:W-:Y:S04]  /*6100*/  @P1 STG.E.U16 desc[UR38][R4.64+0xf0], R86 ;  /* 0x0000f05604001986 */ /* 0x0003e8000c101526 */
[----:B------:R1:W-:Y:S02]  /*6110*/  @P0 STG.E.U16 desc[UR38][R8.64+0xf2], R87 ;  /* 0x0000f25708000986 */ /* 0x0003e4000c101526 */
.L_x_158:
[----:B------:R-:W-:Y:S05]  /*6120*/  BSYNC B0 ;  /* 0x0000000000007941 */ /* 0x000fea0003800000 */
.L_x_32:
[----:B------:R-:W-:Y:S01]  /*6130*/  IADD3 R16, P0, R16, UR36, RZ ;  /* 0x0000002410107c10 */ /* 0x000fe2000ff1e0ff */
[----:B------:R-:W-:Y:S01]  /*6140*/  ULDC.64 UR4, c[0x0][0x650] ;  /* 0x0001940000047ab9 */ /* 0x000fe20000000a00 */
[----:B------:R-:W-:Y:S01]  /*6150*/  PRMT R3, RZ, 0x7610, R3 ;  /* 0x00007610ff037816 */ /* 0x000fe20000000003 */
[----:B------:R-:W-:Y:S01]  /*6160*/  IMAD.MOV.U32 R100, RZ, RZ, -0x1 ;  /* 0xffffffffff647424 */ /* 0x000fe200078e00ff */
[----:B------:R-:W-:Y:S01]  /*6170*/  IADD3.X R17, R17, UR42, RZ, P0, !PT ;  /* 0x0000002a11117c10 */ /* 0x000fe200087fe4ff */
[----:B------:R-:W-:Y:S01]  /*6180*/  IMAD.MOV.U32 R101, RZ, RZ, -0x1 ;  /* 0xffffffffff657424 */ /* 0x000fe200078e00ff */
[----:B------:R-:W-:-:S04]  /*6190*/  ISETP.GE.U32.AND P0, PT, R16, UR4, PT ;  /* 0x0000000410007c0c */ /* 0x000fc8000bf06070 */
[----:B------:R-:W-:-:S13]  /*61a0*/  ISETP.GE.U32.AND.EX P0, PT, R17, UR5, PT, P0 ;  /* 0x0000000511007c0c */ /* 0x000fda000bf06100 */
[----:B------:R-:W-:Y:S05]  /*61b0*/  @P0 BRA `(.L_x_159) ;  /* 0x00000004004c0947 */ /* 0x000fea0003800000 */
[----:B------:R-:W0:Y:S01]  /*61c0*/  LDC.64 R10, c[0x0][0x628] ;  /* 0x00018a00ff0a7b82 */ /* 0x000e220000000a00 */
[----:B---3--:R-:W3:Y:S01]  /*61d0*/  S2R R12, SR_CTAID.X ;  /* 0x00000000000c7919 */ /* 0x008ee20000002500 */
[----:B-12-4-:R-:W-:Y:S02]  /*61e0*/  IMAD.MOV.U32 R8, RZ, RZ, R16 ;  /* 0x000000ffff087224 */ /* 0x016fe400078e0010 */
[----:B------:R-:W-:Y:S01]  /*61f0*/  IMAD.MOV.U32 R9, RZ, RZ, R17 ;  /* 0x000000ffff097224 */ /* 0x000fe200078e0011 */
[----:B------:R-:W1:Y:S03]  /*6200*/  S2R R20, SR_CTAID.Y ;  /* 0x0000000000147919 */ /* 0x000e660000002600 */
[----:B------:R-:W2:Y:S08]  /*6210*/  LDC R0, c[0x0][0x630] ;  /* 0x00018c00ff007b82 */ /* 0x000eb00000000800 */
[----:B------:R-:W4:Y:S01]  /*6220*/  LDC.64 R14, c[0x0][0x620] ;  /* 0x00018800ff0e7b82 */ /* 0x000f220000000a00 */
[----:B0-----:R-:W-:-:S04]  /*6230*/  ISETP.NE.U32.AND P0, PT, R10, RZ, PT ;  /* 0x000000ff0a00720c */ /* 0x001fc80003f05070 */
[----:B------:R-:W-:-:S13]  /*6240*/  ISETP.NE.AND.EX P0, PT, R11, RZ, PT, P0 ;  /* 0x000000ff0b00720c */ /* 0x000fda0003f05300 */
[----:B-1234-:R-:W-:Y:S05]  /*6250*/  @!P0 BRA `(.L_x_160) ;  /* 0x0000000000288947 */ /* 0x01efea0003800000 */
        /* <DEDUP_REMOVED lines=10> */
.L_x_160:
[-CC-:B------:R-:W-:Y:S01]  /*6300*/  SHF.R.U64 R101, R8, R0.reuse, R9.reuse ;  /* 0x0000000008657219 */ /* 0x180fe20000001209 */
[----:B------:R-:W0:Y:S01]  /*6310*/  LDC.64 R26, c[0x0][0x640] ;  /* 0x00019000ff1a7b82 */ /* 0x000e220000000a00 */
[----:B------:R-:W-:Y:S01]  /*6320*/  SHF.R.U32.HI R0, RZ, R0, R9 ;  /* 0x00000000ff007219 */ /* 0x000fe20000011609 */
[----:B------:R-:W-:Y:S01]  /*6330*/  ULDC UR4, c[0x0][0x150] ;  /* 0x0000540000047ab9 */ /* 0x000fe20000000800 */
[----:B------:R-:W-:Y:S02]  /*6340*/  IADD3 R3, P0, RZ, -R101, RZ ;  /* 0x80000065ff037210 */ /* 0x000fe40007f1e0ff */
[----:B------:R-:W-:-:S03]  /*6350*/  I2FP.F32.U32 R7, R12 ;  /* 0x0000000c00077245 */ /* 0x000fc60000201000 */
[----:B------:R-:W1:Y:S01]  /*6360*/  LDC R6, c[0x0][0x618] ;  /* 0x00018600ff067b82 */ /* 0x000e620000000800 */
[----:B------:R-:W-:Y:S02]  /*6370*/  IMAD.X R5, RZ, RZ, ~R0, P0 ;  /* 0x000000ffff057224 */ /* 0x000fe400000e0e00 */
[----:B------:R-:W-:Y:S01]  /*6380*/  FMUL R7, R7, UR4 ;  /* 0x0000000407077c20 */ /* 0x000fe20008400000 */
[----:B------:R-:W-:Y:S01]  /*6390*/  ULDC UR4, c[0x0][0x154] ;  /* 0x0000550000047ab9 */ /* 0x000fe20000000800 */
[-C--:B------:R-:W-:Y:S02]  /*63a0*/  IMAD R0, R5, R14.reuse, RZ ;  /* 0x0000000e05007224 */ /* 0x080fe400078e02ff */
[C---:B------:R-:W-:Y:S01]  /*63b0*/  IMAD.WIDE.U32 R4, R3.reuse, R14, R16 ;  /* 0x0000000e03047225 */ /* 0x040fe200078e0010 */
[----:B------:R-:W2:Y:S01]  /*63c0*/  LDC R8, c[0x0][0x608] ;  /* 0x00018200ff087b82 */ /* 0x000ea20000000800 */
[----:B------:R-:W3:Y:S02]  /*63d0*/  F2I.U32.TRUNC.NTZ R7, R7 ;  /* 0x0000000700077305 */ /* 0x000ee4000020f000 */
[----:B------:R-:W-:Y:S01]  /*63e0*/  IMAD R3, R3, R15, R0 ;  /* 0x0000000f03037224 */ /* 0x000fe200078e0200 */
[----:B------:R-:W-:-:S03]  /*63f0*/  I2FP.F32.U32 R0, R20 ;  /* 0x0000001400007245 */ /* 0x000fc60000201000 */
[----:B------:R-:W-:Y:S01]  /*6400*/  IMAD.IADD R3, R5, 0x1, R3 ;  /* 0x0000000105037824 */ /* 0x000fe200078e0203 */
[----:B------:R-:W4:Y:S01]  /*6410*/  LDC R11, c[0x0][0x658] ;  /* 0x00019600ff0b7b82 */ /* 0x000f220000000800 */
[----:B0-----:R-:W-:-:S04]  /*6420*/  ISETP.NE.U32.AND P0, PT, R26, RZ, PT ;  /* 0x000000ff1a00720c */ /* 0x001fc80003f05070 */
[----:B------:R-:W-:-:S03]  /*6430*/  ISETP.NE.AND.EX P0, PT, R27, RZ, PT, P0 ;  /* 0x000000ff1b00720c */ /* 0x000fc60003f05300 */
[----:B------:R-:W0:Y:S01]  /*6440*/  LDC R9, c[0x0][0x144] ;  /* 0x00005100ff097b82 */ /* 0x000e220000000800 */
[-C--:B-1----:R-:W-:Y:S01]  /*6450*/  SHF.R.U64 R10, R4, R6.reuse, R3 ;  /* 0x00000006040a7219 */ /* 0x082fe20000001203 */
[----:B---3--:R-:W-:Y:S01]  /*6460*/  IMAD.MOV R7, RZ, RZ, -R7 ;  /* 0x000000ffff077224 */ /* 0x008fe200078e0a07 */
[----:B------:R-:W-:Y:S01]  /*6470*/  SHF.R.U32.HI R3, RZ, R6, R3 ;  /* 0x00000006ff037219 */ /* 0x000fe20000011603 */
[----:B------:R-:W-:-:S04]  /*6480*/  FMUL R6, R0, UR4 ;  /* 0x0000000400067c20 */ /* 0x000fc80008400000 */
[----:B------:R-:W1:Y:S01]  /*6490*/  LDC R21, c[0x0][0x148] ;  /* 0x00005200ff157b82 */ /* 0x000e620000000800 */
[----:B------:R3:W0:Y:S01]  /*64a0*/  F2I.U32.TRUNC.NTZ R14, R6 ;  /* 0x00000006000e7305 */ /* 0x000622000020f000 */
[-CC-:B--2---:R-:W-:Y:S02]  /*64b0*/  SHF.R.U64 R13, R10, R8.reuse, R3.reuse ;  /* 0x000000080a0d7219 */ /* 0x184fe40000001203 */
[----:B------:R-:W-:-:S04]  /*64c0*/  SHF.R.U32.HI R0, RZ, R8, R3 ;  /* 0x00000008ff007219 */ /* 0x000fc80000011603 */
[----:B-----5:R-:W2:Y:S01]  /*64d0*/  LDC R24, c[0x0][0x648] ;  /* 0x00019200ff187b82 */ /* 0x020ea20000000800 */
[-CC-:B----4-:R-:W-:Y:S02]  /*64e0*/  SHF.R.U64 R15, R13, R11.reuse, R0.reuse ;  /* 0x0000000b0d0f7219 */ /* 0x190fe40000001200 */
[----:B------:R-:W-:-:S03]  /*64f0*/  SHF.R.U32.HI R5, RZ, R11, R0 ;  /* 0x0000000bff057219 */ /* 0x000fc60000011600 */
[----:B------:R-:W-:Y:S02]  /*6500*/  IMAD.MOV.U32 R4, RZ, RZ, R15 ;  /* 0x000000ffff047224 */ /* 0x000fe400078e000f */
[----:B------:R-:W4:Y:S01]  /*6510*/  LDC R28, c[0x0][0x638] ;  /* 0x00018e00ff1c7b82 */ /* 0x000f220000000800 */
[----:B0-----:R-:W-:-:S07]  /*6520*/  IMAD R25, R9, R7, R12 ;  /* 0x0000000709197224 */ /* 0x001fce00078e020c */
[----:B------:R-:W0:Y:S08]  /*6530*/  LDC R29, c[0x0][0x610] ;  /* 0x00018400ff1d7b82 */ /* 0x000e300000000800 */
[----:B------:R-:W0:Y:S01]  /*6540*/  LDC R30, c[0x0][0x600] ;  /* 0x00018000ff1e7b82 */ /* 0x000e220000000800 */
[----:B-123--:R-:W-:Y:S05]  /*6550*/  @!P0 BRA `(.L_x_161) ;  /* 0x0000000000288947 */ /* 0x00efea0003800000 */
[----:B------:R-:W1:Y:S02]  /*6560*/  LDC R0, c[0x0][0x64c] ;  /* 0x00019300ff007b82 */ /* 0x000e640000000800 */
[----:B-1----:R-:W-:-:S05]  /*6570*/  IADD3 R3, P0, R15, R0, RZ ;  /* 0x000000000f037210 */ /* 0x002fca0007f1e0ff */
        /* <DEDUP_REMOVED lines=8> */
.L_x_161:
[----:B------:R-:W-:Y:S01]  /*6600*/  ISETP.NE.AND P0, PT, R2, 0x1, PT ;  /* 0x000000010200780c */ /* 0x000fe20003f05270 */
[----:B------:R-:W-:Y:S01]  /*6610*/  IMAD.MOV R14, RZ, RZ, -R14 ;  /* 0x000000ffff0e7224 */ /* 0x000fe200078e0a0e */
[----:B------:R-:W-:Y:S02]  /*6620*/  SHF.R.U64 R3, R4, R24, R5 ;  /* 0x0000001804037219 */ /* 0x000fe40000001205 */
[----:B------:R-:W-:Y:S02]  /*6630*/  LOP3.LUT R0, R13, R98, RZ, 0xc0, !PT ;  /* 0x000000620d007212 */ /* 0x000fe400078ec0ff */
[----:B------:R-:W-:Y:S01]  /*6640*/  LOP3.LUT R10, R10, R97, RZ, 0xc0, !PT ;  /* 0x000000610a0a7212 */ /* 0x000fe200078ec0ff */
[----:B------:R-:W-:Y:S02]  /*6650*/  IMAD.MOV R4, RZ, RZ, -R3 ;  /* 0x000000ffff047224 */ /* 0x000fe400078e0a03 */
[----:B------:R-:W-:Y:S02]  /*6660*/  IMAD R0, R93, R3, R0 ;  /* 0x000000035d007224 */ /* 0x000fe400078e0200 */
[----:B----4-:R-:W-:-:S02]  /*6670*/  IMAD R3, R4, R28, R15 ;  /* 0x0000001c04037224 */ /* 0x010fc400078e020f */
[----:B------:R-:W-:Y:S02]  /*6680*/  @P0 IMAD R25, R21, R14, R20 ;  /* 0x0000000e15190224 */ /* 0x000fe400078e0214 */
[----:B0-----:R-:W-:Y:S02]  /*6690*/  IMAD R5, R3, R30, R10 ;  /* 0x0000001e03057224 */ /* 0x001fe400078e020a */
[----:B------:R-:W-:Y:S02]  /*66a0*/  IMAD R0, R0, R29, R25 ;  /* 0x0000001d00007224 */ /* 0x000fe400078e0219 */
[----:B------:R-:W-:-:S03]  /*66b0*/  IMAD.MOV.U32 R4, RZ, RZ, 0x1 ;  /* 0x00000001ff047424 */ /* 0x000fc600078e00ff */
[----:B------:R-:W-:Y:S02]  /*66c0*/  SEL R100, R5, R0, !P0 ;  /* 0x0000000005647207 */ /* 0x000fe40004000000 */
[----:B------:R-:W-:Y:S02]  /*66d0*/  PRMT R3, R4, 0x7610, R3 ;  /* 0x0000761004037816 */ /* 0x000fe40000000003 */
[----:B------:R-:W-:-:S07]  /*66e0*/  SEL R0, R0, R5, !P0 ;  /* 0x0000000500007207 */ /* 0x000fce0004000000 */
.L_x_159:
[----:B------:R-:W-:Y:S01]  /*66f0*/  UIADD3 UR41, UR43, UR41, URZ ;  /* 0x000000292b297290 */ /* 0x000fe2000fffe03f */
[----:B------:R-:W-:Y:S01]  /*6700*/  LOP3.LUT P0, RZ, R3, 0xff, RZ, 0xc0, !PT ;  /* 0x000000ff03ff7812 */ /* 0x000fe2000780c0ff */
[----:B------:R-:W-:Y:S02]  /*6710*/  IMAD.MOV.U32 R103, RZ, RZ, R0 ;  /* 0x000000ffff677224 */ /* 0x000fe400078e0000 */
[----:B------:R-:W-:Y:S02]  /*6720*/  USHF.R.U32.HI UR4, URZ, 0x1, UR41 ;  /* 0x000000013f047899 */ /* 0x000fe40008011629 */
[----:B------:R-:W-:Y:S02]  /*6730*/  UISETP.GT.U32.AND UP1, UPT, UR41, 0x1, UPT ;  /* 0x000000012900788c */ /* 0x000fe4000bf24070 */
[----:B------:R-:W-:Y:S02]  /*6740*/  ULOP3.LUT UR4, UR4, 0x1, URZ, 0xc0, !UPT ;  /* 0x0000000104047892 */ /* 0x000fe4000f8ec03f */
[----:B------:R-:W-:-:S02]  /*6750*/  UISETP.LT.U32.AND UP1, UPT, UR43, 0x2, UP1 ;  /* 0x000000022b00788c */ /* 0x000fc40008f21070 */
[----:B------:R-:W-:Y:S02]  /*6760*/  UISETP.NE.U32.AND UP0, UPT, UR4, 0x1, UPT ;  /* 0x000000010400788c */ /* 0x000fe4000bf05070 */
[----:B------:R-:W-:Y:S02]  /*6770*/  USEL UR5, URZ, 0x1, !UP1 ;  /* 0x000000013f057887 */ /* 0x000fe4000c800000 */
[----:B------:R-:W-:Y:S02]  /*6780*/  UISETP.GT.U32.AND UP0, UPT, UR43, 0x1, !UP0 ;  /* 0x000000012b00788c */ /* 0x000fe4000c704070 */
[----:B------:R-:W-:Y:S02]  /*6790*/  ULOP3.LUT UR41, UR41, 0x1, URZ, 0xc0, !UPT ;  /* 0x0000000129297892 */ /* 0x000fe4000f8ec03f */
[----:B------:R-:W-:-:S04]  /*67a0*/  USEL UR4, URZ, 0x1, !UP0 ;  /* 0x000000013f047887 */ /* 0x000fc8000c000000 */
[----:B------:R-:W-:Y:S01]  /*67b0*/  ULOP3.LUT UR40, UR4, UR40, UR5, 0x96, !UPT ;  /* 0x0000002804287292 */ /* 0x000fe2000f8e9605 */
[----:B------:R-:W-:Y:S11]  /*67c0*/  @P0 BRA `(.L_x_162) ;  /* 0xffffffac001c0947 */ /* 0x000ff6000383ffff */
[----:B------:R-:W-:Y:S05]  /*67d0*/  EXIT ;  /* 0x000000000000794d */ /* 0x000fea0003800000 */
.L_x_7:
        /* <DEDUP_REMOVED lines=26> */
.L_x_164:
[----:B------:R-:W0:Y:S01]  /*6980*/  LDC.64 R28, c[0x0][0x640] ;  /* 0x00019000ff1c7b82 */ /* 0x000e220000000a00 */
[-CC-:B------:R-:W-:Y:S01]  /*6990*/  SHF.R.U64 R22, R14, R6.reuse, R15.reuse ;  /* 0x000000060e167219 */ /* 0x180fe2000000120f */
[----:B------:R-:W-:Y:S01]  /*69a0*/  IMAD.MOV.U32 R30, RZ, RZ, 0x1 ;  /* 0x00000001ff1e7424 */ /* 0x000fe200078e00ff */
[----:B------:R-:W-:Y:S02]  /*69b0*/  SHF.R.U32.HI R6, RZ, R6, R15 ;  /* 0x00000006ff067219 */ /* 0x000fe4000001160f */
[----:B------:R-:W-:-:S03]  /*69c0*/  IADD3 R13, P0, RZ, -R22, RZ ;  /* 0x80000016ff0d7210 */ /* 0x000fc60007f1e0ff */
[----:B------:R-:W1:Y:S02]  /*69d0*/  LDC R12, c[0x0][0x618] ;  /* 0x00018600ff0c7b82 */ /* 0x000e640000000800 */
[----:B------:R-:W-:-:S04]  /*69e0*/  IMAD.X R11, RZ, RZ, ~R6, P0 ;  /* 0x000000ffff0b7224 */ /* 0x000fc800000e0e06 */
[-C--:B------:R-:W-:Y:S02]  /*69f0*/  IMAD R6, R11, R24.reuse, RZ ;  /* 0x000000180b067224 */ /* 0x080fe400078e02ff */
[----:B------:R-:W2:Y:S01]  /*6a00*/  LDC R14, c[0x0][0x608] ;  /* 0x00018200ff0e7b82 */ /* 0x000ea20000000800 */
[----:B------:R-:W-:-:S04]  /*6a10*/  IMAD.WIDE.U32 R10, R13, R24, R16 ;  /* 0x000000180d0a7225 */ /* 0x000fc800078e0010 */
[----:B------:R-:W-:-:S03]  /*6a20*/  IMAD R13, R13, R25, R6 ;  /* 0x000000190d0d7224 */ /* 0x000fc600078e0206 */
[----:B------:R-:W3:Y:S01]  /*6a30*/  LDC R27, c[0x0][0x658] ;  /* 0x00019600ff1b7b82 */ /* 0x000ee20000000800 */
[----:B------:R-:W-:Y:S01]  /*6a40*/  IMAD.IADD R11, R11, 0x1, R13 ;  /* 0x000000010b0b7824 */ /* 0x000fe200078e020d */
[----:B0-----:R-:W-:-:S04]  /*6a50*/  ISETP.NE.U32.AND P0, PT, R28, RZ, PT ;  /* 0x000000ff1c00720c */ /* 0x001fc80003f05070 */
[----:B------:R-:W-:Y:S02]  /*6a60*/  ISETP.NE.AND.EX P0, PT, R29, RZ, PT, P0 ;  /* 0x000000ff1d00720c */ /* 0x000fe40003f05300 */
[----:B------:R-:W0:Y:S01]  /*6a70*/  LDC R20, c[0x0][0x600] ;  /* 0x00018000ff147b82 */ /* 0x000e220000000800 */
[-CC-:B-1----:R-:W-:Y:S01]  /*6a80*/  SHF.R.U64 R8, R10, R12.reuse, R11.reuse ;  /* 0x0000000c0a087219 */ /* 0x182fe2000000120b */
[----:B------:R-:W-:Y:S01]  /*6a90*/  IMAD.MOV.U32 R10, RZ, RZ, -0x1 ;  /* 0xffffffffff0a7424 */ /* 0x000fe200078e00ff */
[----:B------:R-:W-:-:S05]  /*6aa0*/  SHF.R.U32.HI R11, RZ, R12, R11 ;  /* 0x0000000cff0b7219 */ /* 0x000fca000001160b */
[----:B------:R-:W1:Y:S01]  /*6ab0*/  LDC R24, c[0x0][0x648] ;  /* 0x00019200ff187b82 */ /* 0x000e620000000800 */
[-CC-:B--2---:R-:W-:Y:S02]  /*6ac0*/  SHF.R.U64 R21, R8, R14.reuse, R11.reuse ;  /* 0x0000000e08157219 */ /* 0x184fe4000000120b */
[----:B------:R-:W-:-:S05]  /*6ad0*/  SHF.R.U32.HI R6, RZ, R14, R11 ;  /* 0x0000000eff067219 */ /* 0x000fca000001160b */
[----:B------:R-:W2:Y:S01]  /*6ae0*/  LDC R26, c[0x0][0x638] ;  /* 0x00018e00ff1a7b82 */ /* 0x000ea20000000800 */
[-C--:B---3--:R-:W-:Y:S02]  /*6af0*/  SHF.L.U32 R10, R10, R27.reuse, RZ ;  /* 0x0000001b0a0a7219 */ /* 0x088fe400000006ff */
[-CC-:B------:R-:W-:Y:S02]  /*6b00*/  SHF.R.U64 R25, R21, R27.reuse, R6.reuse ;  /* 0x0000001b15197219 */ /* 0x180fe40000001206 */
[----:B------:R-:W-:Y:S02]  /*6b10*/  LOP3.LUT R32, RZ, R10, RZ, 0x33, !PT ;  /* 0x0000000aff207212 */ /* 0x000fe400078e33ff */
[----:B------:R-:W-:Y:S01]  /*6b20*/  SHF.R.U32.HI R11, RZ, R27, R6 ;  /* 0x0000001bff0b7219 */ /* 0x000fe20000011606 */
[----:B------:R-:W3:Y:S01]  /*6b30*/  LDC R31, c[0x0][0x610] ;  /* 0x00018400ff1f7b82 */ /* 0x000ee20000000800 */
[----:B------:R-:W-:Y:S01]  /*6b40*/  IMAD.MOV.U32 R10, RZ, RZ, R25 ;  /* 0x000000ffff0a7224 */ /* 0x000fe200078e0019 */
[----:B------:R-:W-:Y:S06]  /*6b50*/  @!P0 BRA `(.L_x_165) ;  /* 0x0000000000288947 */ /* 0x000fec0003800000 */
        /* <DEDUP_REMOVED lines=10> */
.L_x_165:
[----:B------:R-:W-:Y:S02]  /*6c00*/  ISETP.NE.AND P0, PT, R2, 0x1, PT ;  /* 0x000000010200780c */ /* 0x000fe40003f05270 */
[----:B-1----:R-:W-:Y:S01]  /*6c10*/  SHF.R.U64 R6, R10, R24, R11 ;  /* 0x000000180a067219 */ /* 0x002fe2000000120b */
[----:B0-----:R-:W-:Y:S01]  /*6c20*/  VIADD R11, R20, 0xffffffff ;  /* 0xffffffff140b7836 */ /* 0x001fe20000000000 */
[----:B------:R-:W-:Y:S02]  /*6c30*/  SHF.L.U32 R30, R30, R27, RZ ;  /* 0x0000001b1e1e7219 */ /* 0x000fe400000006ff */
[----:B------:R-:W-:Y:S01]  /*6c40*/  LOP3.LUT R5, R21, R32, RZ, 0xc0, !PT ;  /* 0x0000002015057212 */ /* 0x000fe200078ec0ff */
[----:B------:R-:W-:-:S04]  /*6c50*/  IMAD.MOV R10, RZ, RZ, -R6 ;  /* 0x000000ffff0a7224 */ /* 0x000fc800078e0a06 */
[----:B------:R-:W-:Y:S01]  /*6c60*/  IMAD R6, R30, R6, R5 ;  /* 0x000000061e067224 */ /* 0x000fe200078e0205 */
[----:B------:R-:W-:Y:S01]  /*6c70*/  LOP3.LUT R5, R8, R11, RZ, 0xc0, !PT ;  /* 0x0000000b08057212 */ /* 0x000fe200078ec0ff */
[----:B------:R-:W-:Y:S02]  /*6c80*/  @P0 IMAD R7, R9, R23, R4 ;  /* 0x0000001709070224 */ /* 0x000fe400078e0204 */
[----:B--2---:R-:W-:Y:S02]  /*6c90*/  IMAD R4, R10, R26, R25 ;  /* 0x0000001a0a047224 */ /* 0x004fe400078e0219 */
[----:B---3--:R-:W-:Y:S02]  /*6ca0*/  IMAD R7, R6, R31, R7 ;  /* 0x0000001f06077224 */ /* 0x008fe400078e0207 */
[----:B------:R-:W-:Y:S02]  /*6cb0*/  IMAD R4, R4, R20, R5 ;  /* 0x0000001404047224 */ /* 0x000fe400078e0205 */
[----:B------:R-:W-:-:S02]  /*6cc0*/  IMAD.MOV.U32 R8, RZ, RZ, 0x1 ;  /* 0x00000001ff087424 */ /* 0x000fc400078e00ff */
[----:B------:R-:W-:Y:S01]  /*6cd0*/  IMAD.MOV.U32 R6, RZ, RZ, R22 ;  /* 0x000000ffff067224 */ /* 0x000fe200078e0016 */
[----:B------:R-:W-:Y:S02]  /*6ce0*/  SEL R20, R4, R7, !P0 ;  /* 0x0000000704147207 */ /* 0x000fe40004000000 */
[----:B------:R-:W-:-:S07]  /*6cf0*/  SEL R21, R7, R4, !P0 ;  /* 0x0000000407157207 */ /* 0x000fce0004000000 */
.L_x_163:
[----:B------:R-:W-:-:S08]  /*6d00*/  NOP ;  /* 0x0000000000007918 */ /* 0x000fd00000000000 */
[----:B------:R-:W0:-:S00]  /*6d10*/  USETMAXREG.DEALLOC.CTAPOOL 0x28 ;  /* 0x00000028000079c8 */ /* 0x000e0000080e0500 */
[----:B0-----:R-:W-:-:S13]  /*6d20*/  ISETP.NE.AND P0, PT, R3, RZ, PT ;  /* 0x000000ff0300720c */ /* 0x001fda0003f05270 */
[----:B------:R-:W-:Y:S05]  /*6d30*/  @P0 EXIT ;  /* 0x000000000000094d */ /* 0x000fea0003800000 */
[----:B------:R-:W-:Y:S01]  /*6d40*/  LOP3.LUT P0, RZ, R8, 0xff, RZ, 0xc0, !PT ;  /* 0x000000ff08ff7812 */ /* 0x000fe2000780c0ff */
[----:B------:R-:W-:Y:S02]  /*6d50*/  IMAD.MOV.U32 R3, RZ, RZ, 0x1 ;  /* 0x00000001ff037424 */ /* 0x000fe400078e00ff */
[----:B------:R-:W-:-:S10]  /*6d60*/  IMAD.MOV.U32 R8, RZ, RZ, RZ ;  /* 0x000000ffff087224 */ /* 0x000fd400078e00ff */
[----:B------:R-:W-:Y:S05]  /*6d70*/  @!P0 BRA `(.L_x_166) ;  /* 0x0000000c00548947 */ /* 0x000fea0003800000 */
[----:B------:R-:W0:Y:S01]  /*6d80*/  LDC R3, c[0x0][0x28c] ;  /* 0x0000a300ff037b82 */ /* 0x000e220000000800 */
[----:B------:R-:W1:Y:S01]  /*6d90*/  S2R R12, SR_CgaCtaId ;  /* 0x00000000000c7919 */ /* 0x000e620000008800 */
[----:B------:R-:W-:Y:S01]  /*6da0*/  ULDC UR5, c[0x0][0x658] ;  /* 0x0001960000057ab9 */ /* 0x000fe20000000800 */
[----:B------:R-:W-:Y:S01]  /*6db0*/  UMOV UR6, 0xffffffff ;  /* 0xffffffff00067882 */ /* 0x000fe20000000000 */
[----:B------:R-:W-:Y:S01]  /*6dc0*/  BSSY B0, `(.L_x_166) ;  /* 0x00000d0000007945 */ /* 0x000fe20003800000 */
[----:B------:R-:W-:Y:S01]  /*6dd0*/  USHF.L.U32 UR6, UR6, UR5, URZ ;  /* 0x0000000506067299 */ /* 0x000fe2000800063f */
[----:B------:R-:W-:Y:S01]  /*6de0*/  IMAD.MOV.U32 R10, RZ, RZ, 0x1 ;  /* 0x00000001ff0a7424 */ /* 0x000fe200078e00ff */
[----:B------:R-:W-:Y:S01]  /*6df0*/  LOP3.LUT R19, R18, 0x2, RZ, 0xfc, !PT ;  /* 0x0000000212137812 */ /* 0x000fe200078efcff */
[----:B------:R-:W-:Y:S01]  /*6e00*/  IMAD.MOV.U32 R8, RZ, RZ, RZ ;  /* 0x000000ffff087224 */ /* 0x000fe200078e00ff */
[----:B------:R-:W-:Y:S01]  /*6e10*/  ULDC UR4, c[0x0][0x600] ;  /* 0x0001800000047ab9 */ /* 0x000fe20000000800 */
[----:B------:R-:W-:Y:S01]  /*6e20*/  UMOV UR7, 0x1 ;  /* 0x0000000100077882 */ /* 0x000fe20000000000 */
[----:B------:R-:W-:-:S02]  /*6e30*/  UIADD3 UR13, UR4, -0x1, URZ ;  /* 0xffffffff040d7890 */ /* 0x000fc4000fffe03f */
[----:B------:R-:W-:Y:S02]  /*6e40*/  USHF.L.U32 UR15, UR7, UR5, URZ ;  /* 0x00000005070f7299 */ /* 0x000fe4000800063f */
[----:B------:R-:W-:Y:S01]  /*6e50*/  ULOP3.LUT UR14, URZ, UR6, URZ, 0x33, !UPT ;  /* 0x000000063f0e7292 */ /* 0x000fe2000f8e333f */
[----:B------:R-:W-:Y:S01]  /*6e60*/  ULDC.64 UR22, c[0x0][0x198] ;  /* 0x0000660000167ab9 */ /* 0x000fe20000000a00 */
[----:B0-----:R-:W-:-:S05]  /*6e70*/  VIADD R3, R3, 0x3f ;  /* 0x0000003f03037836 */ /* 0x001fca0000000000 */
[----:B------:R-:W-:-:S04]  /*6e80*/  SHF.R.S32.HI R4, RZ, 0x1f, R3 ;  /* 0x0000001fff047819 */ /* 0x000fc80000011403 */
[----:B------:R-:W-:Y:S01]  /*6e90*/  LEA.HI R4, R4, R3, RZ, 0x6 ;  /* 0x0000000304047211 */ /* 0x000fe200078f30ff */
[C---:B-1----:R-:W-:Y:S02]  /*6ea0*/  IMAD.SHL.U32 R11, R12.reuse, 0x20, RZ ;  /* 0x000000200c0b7824 */ /* 0x042fe400078e00ff */
[----:B------:R-:W-:Y:S01]  /*6eb0*/  IMAD.SHL.U32 R12, R12, 0x800, RZ ;  /* 0x000008000c0c7824 */ /* 0x000fe200078e00ff */
[----:B------:R-:W-:Y:S01]  /*6ec0*/  SHF.R.S32.HI R9, RZ, 0x6, R4 ;  /* 0x00000006ff097819 */ /* 0x000fe20000011404 */
[----:B------:R-:W-:Y:S01]  /*6ed0*/  IMAD.MOV.U32 R3, RZ, RZ, 0x1 ;  /* 0x00000001ff037424 */ /* 0x000fe200078e00ff */
[----:B------:R-:W-:Y:S02]  /*6ee0*/  LOP3.LUT R11, R11, 0x20, RZ, 0xc0, !PT ;  /* 0x000000200b0b7812 */ /* 0x000fe400078ec0ff */
[----:B------:R-:W-:Y:S01]  /*6ef0*/  LOP3.LUT R12, R12, 0x800, RZ, 0xc0, !PT ;  /* 0x000008000c0c7812 */ /* 0x000fe200078ec0ff */
[----:B------:R-:W-:-:S07]  /*6f00*/  VIADD R13, R9, 0x1 ;  /* 0x00000001090d7836 */ /* 0x000fce0000000000 */
.L_x_177:
[----:B------:R-:W-:-:S03]  /*6f10*/  UMOV UR4, 0xffffffff ;  /* 0xffffffff00047882 */ /* 0x000fc60000000000 */
[----:B------:R-:W-:Y:S05]  /*6f20*/  BRA.DIV UR4, `(.L_x_167) ;  /* 0x0000000e04887947 */ /* 0x000fea000b800000 */
[----:B------:R-:W-:-:S13]  /*6f30*/  ELECT P6, URZ, PT ;  /* 0x00000000003f782f */ /* 0x000fda00038c0000 */
.L_x_186:
[----:B------:R-:W-:Y:S04]  /*6f40*/  BSSY B1, `(.L_x_168) ;  /* 0x0000043000017945 */ /* 0x000fe80003800000 */
[----:B------:R-:W-:Y:S05]  /*6f50*/  @!P6 BRA `(.L_x_169) ;  /* 0x000000040004e947 */ /* 0x000fea0003800000 */
[----:B------:R-:W0:Y:S02]  /*6f60*/  LDC R4, c[0x0][0x28c] ;  /* 0x0000a300ff047b82 */ /* 0x000e240000000800 */
[----:B0-----:R-:W-:-:S13]  /*6f70*/  ISETP.GE.AND P0, PT, R4, 0x1, PT ;  /* 0x000000010400780c */ /* 0x001fda0003f06270 */
[----:B------:R-:W-:Y:S05]  /*6f80*/  @!P0 BRA `(.L_x_169) ;  /* 0x0000000000f88947 */ /* 0x000fea0003800000 */
[----:B------:R-:W-:Y:S02]  /*6f90*/  IMAD.SHL.U32 R22, R20, 0x80, RZ ;  /* 0x0000008014167824 */ /* 0x000fe400078e00ff */
[----:B------:R-:W-:Y:S02]  /*6fa0*/  IMAD.SHL.U32 R21, R21, 0x80, RZ ;  /* 0x0000008015157824 */ /* 0x000fe400078e00ff */
[----:B------:R-:W-:Y:S02]  /*6fb0*/  IMAD.MOV.U32 R25, RZ, RZ, RZ ;  /* 0x000000ffff197224 */ /* 0x000fe400078e00ff */
[----:B------:R-:W-:Y:S02]  /*6fc0*/  IMAD.MOV.U32 R4, RZ, RZ, R11 ;  /* 0x000000ffff047224 */ /* 0x000fe400078e000b */
[----:B------:R-:W-:Y:S02]  /*6fd0*/  IMAD.MOV.U32 R5, RZ, RZ, R13 ;  /* 0x000000ffff057224 */ /* 0x000fe400078e000d */
[----:B------:R-:W-:-:S02]  /*6fe0*/  IMAD.MOV.U32 R7, RZ, RZ, R3 ;  /* 0x000000ffff077224 */ /* 0x000fc400078e0003 */
[----:B------:R-:W-:Y:S02]  /*6ff0*/  IMAD.MOV.U32 R15, RZ, RZ, R8 ;  /* 0x000000ffff0f7224 */ /* 0x000fe400078e0008 */
[----:B------:R-:W-:-:S07]  /*7000*/  VIADD R26, R22, 0x40 ;  /* 0x00000040161a7836 */ /* 0x000fce0000000000 */
.L_x_172:
[----:B------:R-:W0:Y:S01]  /*7010*/  S2R R23, SR_CgaCtaId ;  /* 0x0000000000177919 */ /* 0x000e220000008800 */
[----:B------:R-:W-:Y:S02]  /*7020*/  MOV R14, 0x400 ;  /* 0x00000400000e7802 */ /* 0x000fe40000000f00 */
[----:B------:R-:W-:-:S13]  /*7030*/  ISETP.NE.AND P1, PT, R0, RZ, PT ;  /* 0x000000ff0000720c */ /* 0x000fda0003f25270 */
[----:B------:R-:W1:Y:S01]  /*7040*/  @!P1 LDC R20, c[0x0][0x500] ;  /* 0x00014000ff149b82 */ /* 0x000e620000000800 */
[----:B0-----:R-:W-:Y:S02]  /*7050*/  LEA R24, R23, R14, 0x18 ;  /* 0x0000000e17187211 */ /* 0x001fe400078ec0ff */
[----:B------:R-:W-:-:S03]  /*7060*/  SHF.L.U32 R14, R7, 0x1f, RZ ;  /* 0x0000001f070e7819 */ /* 0x000fc600000006ff */
[----:B------:R-:W-:-:S04]  /*7070*/  IMAD R23, R15, 0x8, R24 ;  /* 0x000000080f177824 */ /* 0x000fc800078e0218 */
[----:B------:R-:W0:Y:S02]  /*7080*/  SYNCS.PHASECHK.TRANS64.TRYWAIT P0, [R23+URZ+0x10], R14 ;  /* 0x0000100e170075a7 */ /* 0x000e24000800017f */
[----:B01----:R-:W-:Y:S05]  /*7090*/  @!P0 BRA `(.L_x_170) ;  /* 0x0000000c004c8947 */ /* 0x003fea0003800000 */
.L_x_187:
[----:B0-----:R-:W-:Y:S01]  /*70a0*/  PRMT R14, R19, 0x9910, RZ ;  /* 0x00009910130e7816 */ /* 0x001fe200000000ff */
[----:B------:R0:W-:Y:S03]  /*70b0*/  @!P1 SYNCS.ARRIVE.TRANS64 RZ, [R23+URZ], R20 ;  /* 0x0000001417ff99a7 */ /* 0x0001e6000800003f */
[----:B------:R-:W-:-:S13]  /*70c0*/  ISETP.NE.AND P0, PT, R14, 0x2, PT ;  /* 0x000000020e00780c */ /* 0x000fda0003f05270 */
[----:B0-----:R-:W-:Y:S05]  /*70d0*/  @P0 BRA `(.L_x_171) ;  /* 0x0000000000040947 */ /* 0x001fea0003800000 */
[----:B------:R-:W-:Y:S01]  /*70e0*/  BPT.TRAP 0x1 ;  /* 0x000000040000795c */ /* 0x000fe20000300000 */
.L_x_171:
[----:B------:R-:W-:Y:S01]  /*70f0*/  IMAD R14, R15, 0x2000, R12 ;  /* 0x000020000f0e7824 */ /* 0x000fe200078e020c */
[----:B------:R-:W-:Y:S01]  /*7100*/  R2UR UR25, R23 ;  /* 0x00000000171972ca */ /* 0x000fe200000e0000 */
[--C-:B------:R-:W-:Y:S01]  /*7110*/  IMAD R20, R15, 0x4000, R24.reuse ;  /* 0x000040000f147824 */ /* 0x100fe200078e0218 */
[----:B------:R-:W-:Y:S01]  /*7120*/  R2UR UR28, R6 ;  /* 0x00000000061c72ca */ /* 0x000fe200000e0000 */
[----:B------:R-:W-:Y:S01]  /*7130*/  IMAD R14, R14, 0x2, R24 ;  /* 0x000000020e0e7824 */ /* 0x000fe200078e0218 */
[----:B------:R-:W-:Y:S01]  /*7140*/  UIADD3 UR4, UP0, UR22, 0xf0, URZ ;  /* 0x000000f016047890 */ /* 0x000fe2000ff1e03f */
[----:B------:R-:W-:Y:S01]  /*7150*/  VIADD R5, R5, 0xffffffff ;  /* 0xffffffff05057836 */ /* 0x000fe20000000000 */
[----:B------:R-:W-:Y:S01]  /*7160*/  R2UR UR24, R20 ;  /* 0x00000000141872ca */ /* 0x000fe200000e0000 */
[----:B------:R-:W-:Y:S01]  /*7170*/  UIADD3 UR30, UP1, UR22, 0x1f0, URZ ;  /* 0x000001f0161e7890 */ /* 0x000fe2000ff3e03f */
[----:B------:R-:W-:Y:S01]  /*7180*/  R2UR UR8, R14 ;  /* 0x000000000e0872ca */ /* 0x000fe200000e0000 */
[----:B------:R-:W-:Y:S01]  /*7190*/  UIADD3.X UR5, URZ, UR23, URZ, UP0, !UPT ;  /* 0x000000173f057290 */ /* 0x000fe200087fe43f */
[----:B------:R-:W-:Y:S01]  /*71a0*/  R2UR UR19, R4 ;  /* 0x00000000041372ca */ /* 0x000fe200000e0000 */
[----:B------:R-:W-:Y:S01]  /*71b0*/  UIADD3.X UR31, URZ, UR23, URZ, UP1, !UPT ;  /* 0x000000173f1f7290 */ /* 0x000fe20008ffe43f */
[----:B------:R-:W-:Y:S01]  /*71c0*/  R2UR UR26, R25 ;  /* 0x00000000191a72ca */ /* 0x000fe200000e0000 */
[----:B------:R-:W-:Y:S01]  /*71d0*/  VIADD R15, R15, 0x1 ;  /* 0x000000010f0f7836 */ /* 0x000fe20000000000 */
[----:B------:R-:W-:Y:S01]  /*71e0*/  R2UR UR27, R21 ;  /* 0x00000000151b72ca */ /* 0x000fe200000e0000 */
[----:B------:R-:W-:Y:S01]  /*71f0*/  UMOV UR6, 0x0 ;  /* 0x0000000000067882 */ /* 0x000fe20000000000 */
[----:B------:R-:W-:Y:S01]  /*7200*/  R2UR UR18, R22 ;  /* 0x00000000161272ca */ /* 0x000fe200000e0000 */
[----:B------:R-:W-:Y:S01]  /*7210*/  UMOV UR7, 0x10000000 ;  /* 0x1000000000077882 */ /* 0x000fe20000000000 */
[----:B------:R-:W-:Y:S01]  /*7220*/  R2UR UR10, R26 ;  /* 0x000000001a0a72ca */ /* 0x000fe200000e0000 */
[----:B------:R-:W-:Y:S01]  /*7230*/  UIADD3 UR24, UR24, 0x100, URZ ;  /* 0x0000010018187890 */ /* 0x000fe2000fffe03f */
[----:B------:R-:W-:Y:S01]  /*7240*/  ISETP.GT.AND P1, PT, R5, 0x1, PT ;  /* 0x000000010500780c */ /* 0x000fe20003f24270 */
[----:B------:R-:W-:Y:S01]  /*7250*/  UIADD3 UR16, UR8, 0x8100, URZ ;  /* 0x0000810008107890 */ /* 0x000fe2000fffe03f */
[----:B------:R-:W-:Y:S01]  /*7260*/  ISETP.NE.AND P0, PT, R15, 0x2, PT ;  /* 0x000000020f00780c */ /* 0x000fe20003f05270 */
[----:B------:R-:W-:Y:S01]  /*7270*/  UIADD3 UR8, UR8, 0xa100, URZ ;  /* 0x0000a10008087890 */ /* 0x000fe2000fffe03f */
[----:B------:R-:W-:Y:S01]  /*7280*/  VIADD R4, R4, 0x40 ;  /* 0x0000004004047836 */ /* 0x000fe20000000000 */
[----:B------:R-:W-:Y:S01]  /*7290*/  UMOV UR21, 0x30000 ;  /* 0x0003000000157882 */ /* 0x000fe20000000000 */
[----:B------:R-:W-:Y:S01]  /*72a0*/  UMOV UR17, UR25 ;  /* 0x0000001900117c82 */ /* 0x000fe20008000000 */
[----:B------:R-:W-:Y:S01]  /*72b0*/  UMOV UR20, UR28 ;  /* 0x0000001c00147c82 */ /* 0x000fe20008000000 */
[----:B------:R-:W-:Y:S01]  /*72c0*/  UMOV UR9, UR25 ;  /* 0x0000001900097c82 */ /* 0x000fe20008000000 */
[----:B------:R-:W-:Y:S01]  /*72d0*/  UMOV UR11, UR19 ;  /* 0x00000013000b7c82 */ /* 0x000fe20008000000 */
[----:B------:R0:W-:Y:S01]  /*72e0*/  UTMALDG.3D [UR24], [UR4], desc[UR6] ;  /* 0x00000618040075b4 */ /* 0x0001e20008011000 */
[----:B------:R-:W-:Y:S01]  /*72f0*/  UMOV UR12, UR28 ;  /* 0x0000001c000c7c82 */ /* 0x000fe20008000000 */
[----:B------:R-:W-:Y:S01]  /*7300*/  SEL R14, RZ, 0x1, P0 ;  /* 0x00000001ff0e7807 */ /* 0x000fe20000000000 */
[----:B------:R-:W-:Y:S01]  /*7310*/  VIADD R25, R25, 0x40 ;  /* 0x0000004019197836 */ /* 0x000fe20000000000 */
[----:B------:R-:W-:-:S02]  /*7320*/  SEL R15, R15, RZ, P0 ;  /* 0x000000ff0f0f7207 */ /* 0x000fc40000000000 */
[----:B------:R-:W-:Y:S01]  /*7330*/  LOP3.LUT R7, R7, R14, RZ, 0x3c, !PT ;  /* 0x0000000e07077212 */ /* 0x000fe200078e3cff */
[----:B------:R0:W-:Y:S01]  /*7340*/  UTMALDG.3D.MULTICAST [UR16], [UR30], UR21, desc[UR6] ;  /* 0x000006101e0073b4 */ /* 0x0001e20008011815 */
[----:B------:R0:W-:Y:S02]  /*7350*/  UTMALDG.3D.MULTICAST [UR8], [UR30], UR21, desc[UR6] ;  /* 0x000006081e0073b4 */ /* 0x0001e40008011815 */
[----:B0-----:R-:W-:Y:S05]  /*7360*/  @P1 BRA `(.L_x_172) ;  /* 0xfffffffc00281947 */ /* 0x001fea000383ffff */
.L_x_169:
[----:B------:R-:W-:Y:S05]  /*7370*/  BSYNC B1 ;  /* 0x0000000000017941 */ /* 0x000fea0003800000 */
.L_x_168:
[----:B------:R-:W-:Y:S01]  /*7380*/  LOP3.LUT P1, RZ, R10, 0xff, RZ, 0xc0, !PT ;  /* 0x000000ff0aff7812 */ /* 0x000fe2000782c0ff */
[----:B------:R-:W-:Y:S01]  /*7390*/  IMAD.IADD R8, R9, 0x1, R8 ;  /* 0x0000000109087824 */ /* 0x000fe200078e0208 */
[----:B------:R-:W-:Y:S01]  /*73a0*/  IADD3 R16, P2, R16, UR36, RZ ;  /* 0x0000002410107c10 */ /* 0x000fe2000ff5e0ff */
[----:B------:R-:W-:Y:S01]  /*73b0*/  ULDC.64 UR4, c[0x0][0x650] ;  /* 0x0001940000047ab9 */ /* 0x000fe20000000a00 */
[----:B------:R-:W-:Y:S01]  /*73c0*/  BSSY B1, `(.L_x_173) ;  /* 0x000006d000017945 */ /* 0x000fe20003800000 */
[----:B------:R-:W-:Y:S01]  /*73d0*/  IMAD.MOV.U32 R21, RZ, RZ, -0x1 ;  /* 0xffffffffff157424 */ /* 0x000fe200078e00ff */
[----:B------:R-:W-:Y:S01]  /*73e0*/  SHF.R.U32.HI R4, RZ, 0x1, R8 ;  /* 0x00000001ff047819 */ /* 0x000fe20000011608 */
[----:B------:R-:W-:Y:S01]  /*73f0*/  IMAD.MOV.U32 R20, RZ, RZ, -0x1 ;  /* 0xffffffffff147424 */ /* 0x000fe200078e00ff */
[----:B------:R-:W-:Y:S02]  /*7400*/  ISETP.GT.U32.AND P0, PT, R8, 0x1, PT ;  /* 0x000000010800780c */ /* 0x000fe40003f04070 */
[----:B------:R-:W-:-:S02]  /*7410*/  LOP3.LUT R4, R4, 0x1, RZ, 0xc0, !PT ;  /* 0x0000000104047812 */ /* 0x000fc400078ec0ff */
[----:B------:R-:W-:Y:S01]  /*7420*/  ISETP.LT.U32.AND P0, PT, R9, 0x2, P0 ;  /* 0x000000020900780c */ /* 0x000fe20000701070 */
[----:B------:R-:W0:Y:S01]  /*7430*/  @P1 S2R R6, SR_CgaCtaId ;  /* 0x0000000000061919 */ /* 0x000e220000008800 */
[----:B------:R-:W-:Y:S02]  /*7440*/  @P1 MOV R5, 0x400 ;  /* 0x0000040000051802 */ /* 0x000fe40000000f00 */
[----:B------:R-:W-:Y:S02]  /*7450*/  IADD3.X R17, R17, UR42, RZ, P2, !PT ;  /* 0x0000002a11117c10 */ /* 0x000fe400097fe4ff */
[----:B------:R-:W-:Y:S02]  /*7460*/  ISETP.GE.U32.AND P2, PT, R16, UR4, PT ;  /* 0x0000000410007c0c */ /* 0x000fe4000bf46070 */
[----:B------:R-:W-:Y:S02]  /*7470*/  LOP3.LUT R8, R8, 0x1, RZ, 0xc0, !PT ;  /* 0x0000000108087812 */ /* 0x000fe400078ec0ff */
[----:B------:R-:W-:-:S02]  /*7480*/  PRMT R10, RZ, 0x7610, R10 ;  /* 0x00007610ff0a7816 */ /* 0x000fc4000000000a */
[----:B0-----:R-:W-:Y:S01]  /*7490*/  @P1 LEA R5, R6, R5, 0x18 ;  /* 0x0000000506051211 */ /* 0x001fe200078ec0ff */
[----:B------:R-:W-:-:S03]  /*74a0*/  IMAD.MOV.U32 R6, RZ, RZ, -0x1 ;  /* 0xffffffffff067424 */ /* 0x000fc600078e00ff */
[----:B------:R0:W-:Y:S01]  /*74b0*/  @P1 SYNCS.ARRIVE.TRANS64.A1T0 RZ, [R5+URZ+0x38], RZ ;  /* 0x000038ff05ff19a7 */ /* 0x0001e2000810003f */
[----:B------:R-:W-:Y:S02]  /*74c0*/  ISETP.NE.U32.AND P1, PT, R4, 0x1, PT ;  /* 0x000000010400780c */ /* 0x000fe40003f25070 */
[----:B------:R-:W-:Y:S02]  /*74d0*/  SEL R4, RZ, 0x1, !P0 ;  /* 0x00000001ff047807 */ /* 0x000fe40004000000 */
[----:B------:R-:W-:Y:S02]  /*74e0*/  ISETP.GE.U32.AND.EX P0, PT, R17, UR5, PT, P2 ;  /* 0x0000000511007c0c */ /* 0x000fe4000bf06120 */
[----:B------:R-:W-:-:S04]  /*74f0*/  ISETP.GT.U32.AND P1, PT, R9, 0x1, !P1 ;  /* 0x000000010900780c */ /* 0x000fc80004f24070 */
[----:B0-----:R-:W-:-:S04]  /*7500*/  SEL R5, RZ, 0x1, !P1 ;  /* 0x00000001ff057807 */ /* 0x001fc80004800000 */
[--C-:B------:R-:W-:Y:S02]  /*7510*/  LOP3.LUT R3, R5, R3, R4.reuse, 0x96, !PT ;  /* 0x0000000305037212 */ /* 0x100fe400078e9604 */
[----:B------:R-:W-:Y:S01]  /*7520*/  PRMT R4, RZ, 0x7610, R4 ;  /* 0x00007610ff047816 */ /* 0x000fe20000000004 */
[----:B------:R-:W-:Y:S06]  /*7530*/  @P0 BRA `(.L_x_174) ;  /* 0x0000000400540947 */ /* 0x000fec0003800000 */
[----:B------:R-:W0:Y:S01]  /*7540*/  S2R R15, SR_CTAID.X ;  /* 0x00000000000f7919 */ /* 0x000e220000002500 */
[----:B------:R-:W-:Y:S01]  /*7550*/  ULDC.64 UR4, c[0x0][0x628] ;  /* 0x00018a0000047ab9 */ /* 0x000fe20000000a00 */
[----:B------:R-:W-:Y:S01]  /*7560*/  ULDC UR7, c[0x0][0x630] ;  /* 0x00018c0000077ab9 */ /* 0x000fe20000000800 */
[----:B------:R-:W-:Y:S01]  /*7570*/  ISETP.NE.U32.AND P0, PT, RZ, UR4, PT ;  /* 0x00000004ff007c0c */ /* 0x000fe2000bf05070 */
[----:B------:R-:W1:Y:S01]  /*7580*/  S2R R20, SR_CTAID.Y ;  /* 0x0000000000147919 */ /* 0x000e620000002600 */
[----:B------:R-:W-:Y:S01]  /*7590*/  ULDC UR8, c[0x0][0x150] ;  /* 0x0000540000087ab9 */ /* 0x000fe20000000800 */
[----:B------:R-:W-:Y:S01]  /*75a0*/  IMAD.MOV.U32 R4, RZ, RZ, R16 ;  /* 0x000000ffff047224 */ /* 0x000fe200078e0010 */
[----:B------:R-:W-:Y:S01]  /*75b0*/  ISETP.NE.AND.EX P0, PT, RZ, UR5, PT, P0 ;  /* 0x00000005ff007c0c */ /* 0x000fe2000bf05300 */
[----:B------:R-:W-:Y:S01]  /*75c0*/  IMAD.MOV.U32 R5, RZ, RZ, R17 ;  /* 0x000000ffff057224 */ /* 0x000fe200078e0011 */
[----:B0-----:R-:W-:-:S11]  /*75d0*/  I2FP.F32.U32 R22, R15 ;  /* 0x0000000f00167245 */ /* 0x001fd60000201000 */
[----:B------:R-:W-:Y:S05]  /*75e0*/  @!P0 BRA `(.L_x_175) ;  /* 0x0000000000288947 */ /* 0x000fea0003800000 */
[----:B------:R-:W-:Y:S02]  /*75f0*/  ULDC UR6, c[0x0][0x634] ;  /* 0x00018d0000067ab9 */ /* 0x000fe40000000800 */
[----:B------:R-:W-:-:S05]  /*7600*/  IADD3 R5, P0, R16, UR6, RZ ;  /* 0x0000000610057c10 */ /* 0x000fca000ff1e0ff */
[----:B------:R-:W-:-:S04]  /*7610*/  IMAD.X R21, RZ, RZ, R17, P0 ;  /* 0x000000ffff157224 */ /* 0x000fc800000e0611 */
[----:B------:R-:W-:-:S04]  /*7620*/  IMAD.WIDE.U32 R6, R21, UR4, RZ ;  /* 0x0000000415067c25 */ /* 0x000fc8000f8e00ff */
[----:B------:R-:W-:-:S04]  /*7630*/  IMAD.WIDE.U32 R6, P0, R5, UR5, R6 ;  /* 0x0000000505067c25 */ /* 0x000fc8000f800006 */
[----:B------:R-:W-:-:S04]  /*7640*/  IMAD.WIDE.U32 R4, R5, UR4, RZ ;  /* 0x0000000405047c25 */ /* 0x000fc8000f8e00ff */
[----:B------:R-:W-:Y:S01]  /*7650*/  IMAD.MOV.U32 R4, RZ, RZ, R7 ;  /* 0x000000ffff047224 */ /* 0x000fe200078e0007 */
[----:B------:R-:W-:Y:S01]  /*7660*/  IADD3 RZ, P1, R5, R6, RZ ;  /* 0x0000000605ff7210 */ /* 0x000fe20007f3e0ff */
[----:B------:R-:W-:-:S04]  /*7670*/  IMAD.X R5, RZ, RZ, RZ, P0 ;  /* 0x000000ffff057224 */ /* 0x000fc800000e06ff */
[----:B------:R-:W-:-:S08]  /*7680*/  IMAD.WIDE.U32.X R4, R21, UR5, R4, P1 ;  /* 0x0000000515047c25 */ /* 0x000fd000088e0404 */
.L_x_175:
[--C-:B------:R-:W-:Y:S01]  /*7690*/  SHF.R.U64 R14, R4, UR7, R5.reuse ;  /* 0x00000007040e7c19 */ /* 0x100fe20008001205 */
[----:B------:R-:W-:Y:S01]  /*76a0*/  FMUL R22, R22, UR8 ;  /* 0x0000000816167c20 */ /* 0x000fe20008400000 */
[----:B------:R-:W-:Y:S01]  /*76b0*/  SHF.R.U32.HI R4, RZ, UR7, R5 ;  /* 0x00000007ff047c19 */ /* 0x000fe20008011605 */
[----:B------:R-:W0:Y:S01]  /*76c0*/  LDC R6, c[0x0][0x144] ;  /* 0x00005100ff067b82 */ /* 0x000e220000000800 */
[----:B------:R-:W-:Y:S01]  /*76d0*/  IADD3 R5, P0, RZ, -R14, RZ ;  /* 0x8000000eff057210 */ /* 0x000fe20007f1e0ff */
[----:B------:R-:W-:Y:S01]  /*76e0*/  ULDC UR6, c[0x0][0x154] ;  /* 0x0000550000067ab9 */ /* 0x000fe20000000800 */
[----:B-1----:R-:W-:Y:S01]  /*76f0*/  I2FP.F32.U32 R7, R20 ;  /* 0x0000001400077245 */ /* 0x002fe20000201000 */
[----:B------:R-:W1:Y:S01]  /*7700*/  F2I.U32.TRUNC.NTZ R22, R22 ;  /* 0x0000001600167305 */ /* 0x000e62000020f000 */
[----:B------:R-:W-:Y:S01]  /*7710*/  ULDC.64 UR4, c[0x0][0x620] ;  /* 0x0001880000047ab9 */ /* 0x000fe20000000a00 */
[----:B------:R-:W-:Y:S01]  /*7720*/  IMAD.X R4, RZ, RZ, ~R4, P0 ;  /* 0x000000ffff047224 */ /* 0x000fe200000e0e04 */
[----:B------:R-:W-:Y:S01]  /*7730*/  ISETP.NE.AND P2, PT, R2, 0x1, PT ;  /* 0x000000010200780c */ /* 0x000fe20003f45270 */
[----:B------:R-:W-:Y:S01]  /*7740*/  FMUL R23, R7, UR6 ;  /* 0x0000000607177c20 */ /* 0x000fe20008400000 */
[----:B------:R-:W2:Y:S01]  /*7750*/  LDC R25, c[0x0][0x148] ;  /* 0x00005200ff197b82 */ /* 0x000ea20000000800 */
[----:B------:R-:W-:Y:S01]  /*7760*/  IMAD R4, R4, UR4, RZ ;  /* 0x0000000404047c24 */ /* 0x000fe2000f8e02ff */
[----:B------:R-:W-:-:S02]  /*7770*/  ULDC.64 UR6, c[0x0][0x640] ;  /* 0x0001900000067ab9 */ /* 0x000fc40000000a00 */
[----:B------:R-:W-:Y:S01]  /*7780*/  ISETP.NE.U32.AND P0, PT, RZ, UR6, PT ;  /* 0x00000006ff007c0c */ /* 0x000fe2000bf05070 */
[----:B------:R-:W3:Y:S01]  /*7790*/  F2I.U32.TRUNC.NTZ R23, R23 ;  /* 0x0000001700177305 */ /* 0x000ee2000020f000 */
[C---:B------:R-:W-:Y:S02]  /*77a0*/  IMAD R7, R5.reuse, UR5, R4 ;  /* 0x0000000505077c24 */ /* 0x040fe4000f8e0204 */
[----:B------:R-:W-:Y:S01]  /*77b0*/  IMAD.WIDE.U32 R4, R5, UR4, R16 ;  /* 0x0000000405047c25 */ /* 0x000fe2000f8e0010 */
[----:B------:R-:W-:Y:S01]  /*77c0*/  ULDC UR4, c[0x0][0x618] ;  /* 0x0001860000047ab9 */ /* 0x000fe20000000800 */
[----:B------:R-:W-:Y:S02]  /*77d0*/  ISETP.NE.AND.EX P0, PT, RZ, UR7, PT, P0 ;  /* 0x00000007ff007c0c */ /* 0x000fe4000bf05300 */
[----:B------:R-:W-:Y:S02]  /*77e0*/  IMAD.IADD R5, R5, 0x1, R7 ;  /* 0x0000000105057824 */ /* 0x000fe400078e0207 */
[----:B-1----:R-:W-:-:S03]  /*77f0*/  IMAD.MOV R22, RZ, RZ, -R22 ;  /* 0x000000ffff167224 */ /* 0x002fc600078e0a16 */
[----:B------:R-:W-:Y:S01]  /*7800*/  SHF.R.U64 R21, R4, UR4, R5 ;  /* 0x0000000404157c19 */ /* 0x000fe20008001205 */
[----:B0-----:R-:W-:Y:S01]  /*7810*/  IMAD R15, R6, R22, R15 ;  /* 0x00000016060f7224 */ /* 0x001fe200078e020f */
[----:B------:R-:W-:Y:S01]  /*7820*/  SHF.R.U32.HI R4, RZ, UR4, R5 ;  /* 0x00000004ff047c19 */ /* 0x000fe20008011605 */
[----:B------:R-:W-:Y:S01]  /*7830*/  ULDC UR4, c[0x0][0x608] ;  /* 0x0001820000047ab9 */ /* 0x000fe20000000800 */
[----:B---3--:R-:W-:Y:S02]  /*7840*/  IMAD.MOV R6, RZ, RZ, -R23 ;  /* 0x000000ffff067224 */ /* 0x008fe400078e0a17 */
[--C-:B------:R-:W-:Y:S02]  /*7850*/  SHF.R.U64 R22, R21, UR4, R4.reuse ;  /* 0x0000000415167c19 */ /* 0x100fe40008001204 */
[----:B------:R-:W-:Y:S01]  /*7860*/  SHF.R.U32.HI R5, RZ, UR4, R4 ;  /* 0x00000004ff057c19 */ /* 0x000fe20008011604 */
[----:B------:R-:W-:Y:S01]  /*7870*/  ULDC UR4, c[0x0][0x658] ;  /* 0x0001960000047ab9 */ /* 0x000fe20000000800 */
[----:B--2---:R-:W-:-:S02]  /*7880*/  @P2 IMAD R15, R25, R6, R20 ;  /* 0x00000006190f2224 */ /* 0x004fc400078e0214 */
[--C-:B------:R-:W-:Y:S02]  /*7890*/  SHF.R.U64 R20, R22, UR4, R5.reuse ;  /* 0x0000000416147c19 */ /* 0x100fe40008001205 */
[----:B------:R-:W-:-:S03]  /*78a0*/  SHF.R.U32.HI R23, RZ, UR4, R5 ;  /* 0x00000004ff177c19 */ /* 0x000fc60008011605 */
[----:B------:R-:W-:Y:S02]  /*78b0*/  IMAD.MOV.U32 R6, RZ, RZ, R20 ;  /* 0x000000ffff067224 */ /* 0x000fe400078e0014 */
[----:B------:R-:W-:Y:S01]  /*78c0*/  IMAD.MOV.U32 R5, RZ, RZ, R23 ;  /* 0x000000ffff057224 */ /* 0x000fe200078e0017 */
[----:B------:R-:W-:Y:S06]  /*78d0*/  @!P0 BRA `(.L_x_176) ;  /* 0x00000000002c8947 */ /* 0x000fec0003800000 */
        /* <DEDUP_REMOVED lines=9> */
[----:B------:R-:W-:-:S04]  /*7970*/  IMAD.WIDE.U32.X R4, R23, UR7, R4, P1 ;  /* 0x0000000717047c25 */ /* 0x000fc800088e0404 */
[----:B------:R-:W-:-:S07]  /*7980*/  IMAD.MOV.U32 R6, RZ, RZ, R4 ;  /* 0x000000ffff067224 */ /* 0x000fce00078e0004 */
.L_x_176:
[----:B------:R-:W-:Y:S01]  /*7990*/  ULDC UR4, c[0x0][0x648] ;  /* 0x0001920000047ab9 */ /* 0x000fe20000000800 */
[----:B------:R-:W-:Y:S01]  /*79a0*/  LOP3.LUT R4, R22, UR14, RZ, 0xc0, !PT ;  /* 0x0000000e16047c12 */ /* 0x000fe2000f8ec0ff */
[----:B------:R-:W-:Y:S01]  /*79b0*/  ULDC UR5, c[0x0][0x610] ;  /* 0x0001840000057ab9 */ /* 0x000fe20000000800 */
[----:B------:R-:W-:Y:S01]  /*79c0*/  SHF.R.U64 R5, R6, UR4, R5 ;  /* 0x0000000406057c19 */ /* 0x000fe20008001205 */
[----:B------:R-:W-:Y:S01]  /*79d0*/  ULDC UR4, c[0x0][0x638] ;  /* 0x00018e0000047ab9 */ /* 0x000fe20000000800 */
[----:B------:R-:W-:-:S03]  /*79e0*/  LOP3.LUT R21, R21, UR13, RZ, 0xc0, !PT ;  /* 0x0000000d15157c12 */ /* 0x000fc6000f8ec0ff */
[----:B------:R-:W-:Y:S02]  /*79f0*/  IMAD.MOV R7, RZ, RZ, -R5 ;  /* 0x000000ffff077224 */ /* 0x000fe400078e0a05 */
[----:B------:R-:W-:Y:S02]  /*7a00*/  IMAD R4, R5, UR15, R4 ;  /* 0x0000000f05047c24 */ /* 0x000fe4000f8e0204 */
[----:B------:R-:W-:Y:S01]  /*7a10*/  IMAD R20, R7, UR4, R20 ;  /* 0x0000000407147c24 */ /* 0x000fe2000f8e0214 */
[----:B------:R-:W-:Y:S01]  /*7a20*/  ULDC UR4, c[0x0][0x600] ;  /* 0x0001800000047ab9 */ /* 0x000fe20000000800 */
[----:B------:R-:W-:Y:S02]  /*7a30*/  IMAD R15, R4, UR5, R15 ;  /* 0x00000005040f7c24 */ /* 0x000fe4000f8e020f */
[----:B------:R-:W-:Y:S02]  /*7a40*/  IMAD R6, R20, UR4, R21 ;  /* 0x0000000414067c24 */ /* 0x000fe4000f8e0215 */
[----:B------:R-:W-:-:S03]  /*7a50*/  IMAD.MOV.U32 R4, RZ, RZ, 0x1 ;  /* 0x00000001ff047424 */ /* 0x000fc600078e00ff */
[----:B------:R-:W-:Y:S02]  /*7a60*/  SEL R20, R6, R15, !P2 ;  /* 0x0000000f06147207 */ /* 0x000fe40005000000 */
[----:B------:R-:W-:Y:S01]  /*7a70*/  SEL R21, R15, R6, !P2 ;  /* 0x000000060f157207 */ /* 0x000fe20005000000 */
[----:B------:R-:W-:-:S07]  /*7a80*/  IMAD.MOV.U32 R6, RZ, RZ, R14 ;  /* 0x000000ffff067224 */ /* 0x000fce00078e000e */
.L_x_174:
[----:B------:R-:W-:Y:S05]  /*7a90*/  BSYNC B1 ;  /* 0x0000000000017941 */ /* 0x000fea0003800000 */
.L_x_173:
[----:B------:R-:W-:-:S13]  /*7aa0*/  LOP3.LUT P0, RZ, R4, 0xff, RZ, 0xc0, !PT ;  /* 0x000000ff04ff7812 */ /* 0x000fda000780c0ff */
[----:B------:R-:W-:Y:S05]  /*7ab0*/  @P0 BRA `(.L_x_177) ;  /* 0xfffffff400140947 */ /* 0x000fea000383ffff */
[----:B------:R-:W-:Y:S05]  /*7ac0*/  BSYNC B0 ;  /* 0x0000000000007941 */ /* 0x000fea0003800000 */
.L_x_166:
[----:B------:R-:W-:-:S03]  /*7ad0*/  UMOV UR4, 0xffffffff ;  /* 0xffffffff00047882 */ /* 0x000fc60000000000 */
[----:B------:R-:W-:Y:S05]  /*7ae0*/  BRA.DIV UR4, `(.L_x_178) ;  /* 0x0000000204cc7947 */ /* 0x000fea000b800000 */
[----:B------:R-:W-:-:S13]  /*7af0*/  ELECT P6, URZ, PT ;  /* 0x00000000003f782f */ /* 0x000fda00038c0000 */
.L_x_190:
[----:B------:R-:W-:Y:S04]  /*7b00*/  BSSY B0, `(.L_x_179) ;  /* 0x0000019000007945 */ /* 0x000fe80003800000 */
[----:B------:R-:W-:Y:S05]  /*7b10*/  @!P6 BRA `(.L_x_180) ;  /* 0x00000000005ce947 */ /* 0x000fea0003800000 */
[----:B------:R-:W-:-:S04]  /*7b20*/  LOP3.LUT R18, R18, 0x2, RZ, 0xfc, !PT ;  /* 0x0000000212127812 */ /* 0x000fc800078efcff */
[----:B------:R-:W-:-:S13]  /*7b30*/  ISETP.NE.AND P0, PT, R18, 0x3, PT ;  /* 0x000000031200780c */ /* 0x000fda0003f05270 */
[----:B------:R-:W-:Y:S05]  /*7b40*/  @!P0 BRA `(.L_x_181) ;  /* 0x0000000000048947 */ /* 0x000fea0003800000 */
[----:B------:R-:W-:Y:S01]  /*7b50*/  BPT.TRAP 0x1 ;  /* 0x000000040000795c */ /* 0x000fe20000300000 */
.L_x_181:
[----:B------:R-:W0:Y:S01]  /*7b60*/  S2R R5, SR_CgaCtaId ;  /* 0x0000000000057919 */ /* 0x000e220000008800 */
[----:B------:R-:W-:Y:S02]  /*7b70*/  MOV R0, 0x400 ;  /* 0x0000040000007802 */ /* 0x000fe40000000f00 */
[----:B------:R-:W-:Y:S02]  /*7b80*/  SHF.L.U32 R2, R3, 0x1f, RZ ;  /* 0x0000001f03027819 */ /* 0x000fe400000006ff */
[----:B0-----:R-:W-:-:S05]  /*7b90*/  LEA R5, R5, R0, 0x18 ;  /* 0x0000000005057211 */ /* 0x001fca00078ec0ff */
[----:B------:R-:W-:-:S04]  /*7ba0*/  VIADD R5, R5, 0x10 ;  /* 0x0000001005057836 */ /* 0x000fc80000000000 */
[C---:B------:R-:W-:Y:S02]  /*7bb0*/  IMAD R7, R8.reuse, 0x8, R5 ;  /* 0x0000000808077824 */ /* 0x040fe400078e0205 */
[----:B------:R-:W-:Y:S02]  /*7bc0*/  VIADD R8, R8, 0x1 ;  /* 0x0000000108087836 */ /* 0x000fe40000000000 */
[----:B------:R-:W0:Y:S03]  /*7bd0*/  SYNCS.PHASECHK.TRANS64.TRYWAIT P0, [R7+URZ], R2 ;  /* 0x00000002070075a7 */ /* 0x000e26000800017f */
[----:B------:R-:W-:-:S04]  /*7be0*/  ISETP.NE.AND P1, PT, R8, 0x2, PT ;  /* 0x000000020800780c */ /* 0x000fc80003f25270 */
[----:B------:R-:W-:Y:S02]  /*7bf0*/  SEL R0, RZ, 0x1, P1 ;  /* 0x00000001ff007807 */ /* 0x000fe40000800000 */
[----:B------:R-:W-:Y:S02]  /*7c00*/  SEL R8, R8, RZ, P1 ;  /* 0x000000ff08087207 */ /* 0x000fe40000800000 */
[----:B------:R-:W-:Y:S01]  /*7c10*/  LOP3.LUT R0, R3, R0, RZ, 0x3c, !PT ;  /* 0x0000000003007212 */ /* 0x000fe200078e3cff */
[----:B0-----:R-:W-:Y:S06]  /*7c20*/  @!P0 BRA `(.L_x_182) ;  /* 0x00000000009c8947 */ /* 0x001fec0003800000 */
.L_x_191:
[----:B------:R-:W-:Y:S01]  /*7c30*/  IMAD R5, R8, 0x8, R5 ;  /* 0x0000000808057824 */ /* 0x000fe200078e0205 */
[----:B------:R-:W-:-:S07]  /*7c40*/  SHF.L.U32 R0, R0, 0x1f, RZ ;  /* 0x0000001f00007819 */ /* 0x000fce00000006ff */
.L_x_183:
[----:B-1----:R1:W2:Y:S02]  /*7c50*/  SYNCS.PHASECHK.TRANS64.TRYWAIT P0, [R5+URZ], R0 ;  /* 0x00000000050075a7 */ /* 0x0022a4000800017f */
[----:B--2---:R-:W-:Y:S05]  /*7c60*/  @!P0 NANOSLEEP.SYNCS 0x989680 ;  /* 0x009896800000895d */ /* 0x004fea0003900000 */
[----:B------:R-:W2:Y:S02]  /*7c70*/  @!P0 SYNCS.PHASECHK.TRANS64 P0, [R5+URZ], R0 ;  /* 0x00000000050085a7 */ /* 0x000ea4000800007f */
[----:B--2---:R-:W-:Y:S05]  /*7c80*/  @!P0 BRA `(.L_x_183) ;  /* 0xfffffffc00f08947 */ /* 0x004fea000383ffff */
.L_x_180:
[----:B------:R-:W-:Y:S05]  /*7c90*/  BSYNC B0 ;  /* 0x0000000000007941 */ /* 0x000fea0003800000 */
.L_x_179:
[----:B------:R-:W-:Y:S05]  /*7ca0*/  EXIT ;  /* 0x000000000000794d */ /* 0x000fea0003800000 */
.L_x_21:
[----:B-1----:R1:W2:Y:S02]  /*7cb0*/  SYNCS.PHASECHK.TRANS64.TRYWAIT P1, [R3+URZ], R0 ;  /* 0x00000000030075a7 */ /* 0x0022a4000802017f */
[----:B--2---:R-:W-:Y:S05]  /*7cc0*/  @!P1 NANOSLEEP.SYNCS 0x989680 ;  /* 0x009896800000995d */ /* 0x004fea0003900000 */
[----:B------:R-:W2:Y:S02]  /*7cd0*/  @!P1 SYNCS.PHASECHK.TRANS64 P1, [R3+URZ], R0 ;  /* 0x00000000030095a7 */ /* 0x000ea4000802007f */
[----:B--2---:R-:W-:Y:S05]  /*7ce0*/  @!P1 BRA `(.L_x_21) ;  /* 0xfffffffc00f09947 */ /* 0x004fea000383ffff */
[----:B------:R-:W-:Y:S05]  /*7cf0*/  BRA `(.L_x_20) ;  /* 0xffffff98009c7947 */ /* 0x000fea000383ffff */
.L_x_26:
[----:B-1----:R1:W2:Y:S02]  /*7d00*/  SYNCS.PHASECHK.TRANS64.TRYWAIT P1, [R5+URZ], R4 ;  /* 0x00000004050075a7 */ /* 0x0022a4000802017f */
[----:B--2---:R-:W-:Y:S05]  /*7d10*/  @!P1 NANOSLEEP.SYNCS 0x989680 ;  /* 0x009896800000995d */ /* 0x004fea0003900000 */
[----:B------:R-:W2:Y:S02]  /*7d20*/  @!P1 SYNCS.PHASECHK.TRANS64 P1, [R5+URZ], R4 ;  /* 0x00000004050095a7 */ /* 0x000ea4000802007f */
[----:B--2---:R-:W-:Y:S05]  /*7d30*/  @!P1 BRA `(.L_x_26) ;  /* 0xfffffffc00f09947 */ /* 0x004fea000383ffff */
[----:B------:R-:W-:Y:S05]  /*7d40*/  BRA `(.L_x_25) ;  /* 0xffffff9c00787947 */ /* 0x000fea000383ffff */
.L_x_167:
[----:B------:R-:W-:Y:S01]  /*7d50*/  BSSY B1, `(.L_x_184) ;  /* 0x0000006000017945 */ /* 0x000fe20003800000 */
[----:B------:R-:W-:-:S07]  /*7d60*/  IMAD.MOV.U32 R15, RZ, RZ, -0x1 ;  /* 0xffffffffff0f7424 */ /* 0x000fce00078e00ff */
[----:B------:R-:W-:Y:S05]  /*7d70*/  WARPSYNC.COLLECTIVE R15, `(.L_x_185) ;  /* 0x000000000f0c7348 */ /* 0x000fea0003c00000 */
[----:B------:R-:W-:Y:S02]  /*7d80*/  ELECT P6, UR62, PT ;  /* 0x00000000003e782f */ /* 0x000fe400038c0000 */
[----:B------:R-:W-:Y:S01]  /*7d90*/  MOV R14, UR62 ;  /* 0x0000003e000e7c02 */ /* 0x000fe20008000f00 */
[----:B------:R-:W-:Y:S10]  /*7da0*/  ENDCOLLECTIVE ;  /* 0x000000000000791b */ /* 0x000ff40003800000 */
.L_x_185:
[----:B------:R-:W-:Y:S05]  /*7db0*/  BSYNC B1 ;  /* 0x0000000000017941 */ /* 0x000fea0003800000 */
.L_x_184:
[----:B------:R-:W-:Y:S05]  /*7dc0*/  BRA `(.L_x_186) ;  /* 0xfffffff0005c7947 */ /* 0x000fea000383ffff */
.L_x_170:
[----:B0-----:R0:W1:Y:S02]  /*7dd0*/  SYNCS.PHASECHK.TRANS64.TRYWAIT P0, [R23+URZ+0x10], R14 ;  /* 0x0000100e170075a7 */ /* 0x001064000800017f */
[----:B-1----:R-:W-:Y:S05]  /*7de0*/  @!P0 NANOSLEEP.SYNCS 0x989680 ;  /* 0x009896800000895d */ /* 0x002fea0003900000 */
[----:B------:R-:W1:Y:S02]  /*7df0*/  @!P0 SYNCS.PHASECHK.TRANS64 P0, [R23+URZ+0x10], R14 ;  /* 0x0000100e170085a7 */ /* 0x000e64000800007f */
[----:B-1----:R-:W-:Y:S05]  /*7e00*/  @!P0 BRA `(.L_x_170) ;  /* 0xfffffffc00f08947 */ /* 0x002fea000383ffff */
[----:B------:R-:W-:Y:S05]  /*7e10*/  BRA `(.L_x_187) ;  /* 0xfffffff000a07947 */ /* 0x000fea000383ffff */
.L_x_178:
[----:B------:R-:W-:Y:S01]  /*7e20*/  BSSY B0, `(.L_x_188) ;  /* 0x0000006000007945 */ /* 0x000fe20003800000 */
[----:B------:R-:W-:-:S07]  /*7e30*/  IMAD.MOV.U32 R15, RZ, RZ, -0x1 ;  /* 0xffffffffff0f7424 */ /* 0x000fce00078e00ff */
[----:B------:R-:W-:Y:S05]  /*7e40*/  WARPSYNC.COLLECTIVE R15, `(.L_x_189) ;  /* 0x000000000f0c7348 */ /* 0x000fea0003c00000 */
[----:B------:R-:W-:Y:S02]  /*7e50*/  ELECT P6, UR62, PT ;  /* 0x00000000003e782f */ /* 0x000fe400038c0000 */
[----:B------:R-:W-:Y:S01]  /*7e60*/  MOV R14, UR62 ;  /* 0x0000003e000e7c02 */ /* 0x000fe20008000f00 */
[----:B------:R-:W-:Y:S10]  /*7e70*/  ENDCOLLECTIVE ;  /* 0x000000000000791b */ /* 0x000ff40003800000 */
.L_x_189:
[----:B------:R-:W-:Y:S05]  /*7e80*/  BSYNC B0 ;  /* 0x0000000000007941 */ /* 0x000fea0003800000 */
.L_x_188:
[----:B------:R-:W-:Y:S05]  /*7e90*/  BRA `(.L_x_190) ;  /* 0xfffffffc00187947 */ /* 0x000fea000383ffff */
.L_x_182:
[----:B0-----:R0:W1:Y:S02]  /*7ea0*/  SYNCS.PHASECHK.TRANS64.TRYWAIT P0, [R7+URZ], R2 ;  /* 0x00000002070075a7 */ /* 0x001064000800017f */
[----:B-1----:R-:W-:Y:S05]  /*7eb0*/  @!P0 NANOSLEEP.SYNCS 0x989680 ;  /* 0x009896800000895d */ /* 0x002fea0003900000 */
[----:B------:R-:W1:Y:S02]  /*7ec0*/  @!P0 SYNCS.PHASECHK.TRANS64 P0, [R7+URZ], R2 ;  /* 0x00000002070085a7 */ /* 0x000e64000800007f */
[----:B-1----:R-:W-:Y:S05]  /*7ed0*/  @!P0 BRA `(.L_x_182) ;  /* 0xfffffffc00f08947 */ /* 0x002fea000383ffff */
[----:B------:R-:W-:Y:S05]  /*7ee0*/  BRA `(.L_x_191) ;  /* 0xfffffffc00507947 */ /* 0x000fea000383ffff */
.L_x_192:
[----:B------:R-:W-:-:S00]  /*7ef0*/  BRA `(.L_x_192) ;  /* 0xfffffffc00fc7947 */ /* 0x000fc0000383ffff */
[----:B------:R-:W-:-:S00]  /*7f00*/  NOP ;  /* 0x0000000000007918 */ /* 0x000fc00000000000 */
[----:B------:R-:W-:-:S00]  /*7f10*/  NOP ;  /* 0x0000000000007918 */ /* 0x000fc00000000000 */
[----:B------:R-:W-:-:S00]  /*7f20*/  NOP ;  /* 0x0000000000007918 */ /* 0x000fc00000000000 */
[----:B------:R-:W-:-:S00]  /*7f30*/  NOP ;  /* 0x0000000000007918 */ /* 0x000fc00000000000 */
[----:B------:R-:W-:-:S00]  /*7f40*/  NOP ;  /* 0x0000000000007918 */ /* 0x000fc00000000000 */
[----:B------:R-:W-:-:S00]  /*7f50*/  NOP ;  /* 0x0000000000007918 */ /* 0x000fc00000000000 */
[----:B------:R-:W-:-:S00]  /*7f60*/  NOP ;  /* 0x0000000000007918 */ /* 0x000fc00000000000 */
[----:B------:R-:W-:-:S00]  /*7f70*/  NOP ;  /* 0x0000000000007918 */ /* 0x000fc00000000000 */
.L_x_193:


//--------------------- .nv.global.init           --------------------------
	.section	.nv.global.init,"aw",@progbits
.nv.global.init:
	.type		$str$22,@object
	.size		$str$22,($str$23 - $str$22)
$str$22:
        /*0000*/ 	.byte	0x6b, 0x5f, 0x74, 0x69, 0x6c, 0x65, 0x5f, 0x63, 0x6f, 0x75, 0x6e, 0x74, 0x20, 0x3e, 0x3d, 0x20
        /*0010*/ 	.byte	0x31, 0x00
	.type		$str$23,@object
	.size		$str$23,(__unnamed_1 - $str$23)
$str$23:
        /*0012*/ 	.byte	0x2f, 0x74, 0x6d, 0x70, 0x2f, 0x63, 0x75, 0x74, 0x6c, 0x61, 0x73, 0x73, 0x5f, 0x73, 0x77, 0x65
        /*0022*/ 	.byte	0x65, 0x70, 0x5f, 0x73, 0x72, 0x63, 0x2f, 0x69, 0x6e, 0x63, 0x6c, 0x75, 0x64, 0x65, 0x2f, 0x63
        /*0032*/ 	.byte	0x75, 0x74, 0x6c, 0x61, 0x73, 0x73, 0x2f, 0x67, 0x65, 0x6d, 0x6d, 0x2f, 0x63, 0x6f, 0x6c, 0x6c
        /*0042*/ 	.byte	0x65, 0x63, 0x74, 0x69, 0x76, 0x65, 0x2f, 0x73, 0x6d, 0x39, 0x30, 0x5f, 0x6d, 0x6d, 0x61, 0x5f
        /*0052*/ 	.byte	0x74, 0x6d, 0x61, 0x5f, 0x67, 0x6d, 0x6d, 0x61, 0x5f, 0x73, 0x73, 0x5f, 0x77, 0x61, 0x72, 0x70
        /*0062*/ 	.byte	0x73, 0x70, 0x65, 0x63, 0x69, 0x61, 0x6c, 0x69, 0x7a, 0x65, 0x64, 0x2e, 0x68, 0x70, 0x70, 0x00
	.type		__unnamed_1,@object
	.size		__unnamed_1,(.L_0 - __unnamed_1)
__unnamed_1:
        /*0072*/ 	.byte	0x76, 0x6f, 0x69, 0x64, 0x20, 0x63, 0x75, 0x74, 0x6c, 0x61, 0x73, 0x73, 0x3a, 0x3a, 0x67, 0x65
        /* <DEDUP_REMOVED lines=180> */
        /*0bc2*/ 	.byte	0x74, 0x69, 0x74, 0x79, 0x5d, 0x00
.L_0:


//--------------------- .nv.shared._ZN7cutlass13device_kernelINS_4gemm6kernel13GemmUniversalIN4cute5tupleIJiiiiEEENS1_10collective13CollectiveMmaINS1_34MainloopSm90TmaGmmaWarpSpecializedILi2ENS5_IJNS4_1CILi2EEENSA_ILi1EEESC_EEENS1_35KernelTmaWarpSpecializedCooperativeEEENS5_IJNSA_ILi128EEESG_NSA_ILi64EEEEEENS_6half_tENS5_IJlSC_lEEESJ_NS5_IJSC_llEEENS4_8TiledMMAINS4_8MMA_AtomIJNS4_4SM904GMMA26MMA_64x128x16_F32F16F16_SSILNSP_5MajorE0ELSR_1ELNSP_7ScaleInE1ELSS_1EEEEEENS4_6LayoutISD_NS5_IJSC_NSA_ILi0EEESW_EEEEENS5_IJNS4_10UnderscoreESZ_SZ_EEEEENS4_13SM90_TMA_LOADENS4_14ComposedLayoutINS4_7SwizzleILi3ELi4ELi3EEENS4_18smem_ptr_flag_bitsILi16EEENSV_INS5_IJNSA_ILi8EEESH_EEENS5_IJSH_SC_EEEEEEEvNS4_8identityENS4_23SM90_TMA_LOAD_MULTICASTENS13_IS15_S17_NSV_INS5_IJSH_S18_EEENS5_IJSC_SH_EEEEEEEvS1D_EENS_8epilogue10collective6detail29Sm90TmaWarpSpecializedAdapterINS1L_15DefaultEpilogueISJ_SK_SK_NS1K_6thread17LinearCombinationISJ_Li1EffLNS1P_9ScaleType4KindE0ELNS_15FloatRoundStyleE2ESJ_EENS1_15EpilogueDefaultEEEEEvvEEEEvNT_6ParamsE --------------------------
	.section	.nv.shared._ZN7cutlass13device_kernelINS_4gemm6kernel13GemmUniversalIN4cute5tupleIJiiiiEEENS1_10collective13CollectiveMmaINS1_34MainloopSm90TmaGmmaWarpSpecializedILi2ENS5_IJNS4_1CILi2EEENSA_ILi1EEESC_EEENS1_35KernelTmaWarpSpecializedCooperativeEEENS5_IJNSA_ILi128EEESG_NSA_ILi64EEEEEENS_6half_tENS5_IJlSC_lEEESJ_NS5_IJSC_llEEENS4_8TiledMMAINS4_8MMA_AtomIJNS4_4SM904GMMA26MMA_64x128x16_F32F16F16_SSILNSP_5MajorE0ELSR_1ELNSP_7ScaleInE1ELSS_1EEEEEENS4_6LayoutISD_NS5_IJSC_NSA_ILi0EEESW_EEEEENS5_IJNS4_10UnderscoreESZ_SZ_EEEEENS4_13SM90_TMA_LOADENS4_14ComposedLayoutINS4_7SwizzleILi3ELi4ELi3EEENS4_18smem_ptr_flag_bitsILi16EEENSV_INS5_IJNSA_ILi8EEESH_EEENS5_IJSH_SC_EEEEEEEvNS4_8identityENS4_23SM90_TMA_LOAD_MULTICASTENS13_IS15_S17_NSV_INS5_IJSH_S18_EEENS5_IJSC_SH_EEEEEEEvS1D_EENS_8epilogue10collective6detail29Sm90TmaWarpSpecializedAdapterINS1L_15DefaultEpilogueISJ_SK_SK_NS1K_6thread17LinearCombinationISJ_Li1EffLNS1P_9ScaleType4KindE0ELNS_15FloatRoundStyleE2ESJ_EENS1_15EpilogueDefaultEEEEEvvEEEEvNT_6ParamsE,"aw",@nobits
	.sectionflags	@""
	.align	16
	.zero		1024


//--------------------- .nv.shared.reserved.0     --------------------------
	.section	.nv.shared.reserved.0,"aw",@nobits
	.weak		__nv_reservedSMEM_offset_0_alias
	.size		__nv_reservedSMEM_offset_0_alias, 0, 0
	.other		__nv_reservedSMEM_offset_0_alias,@"STO_CUDA_RESERVED_SHARED STV_DEFAULT"
__nv_reservedSMEM_offset_0_alias:
	.zero		0


//--------------------- .nv.global                --------------------------
	.section	.nv.global,"aw",@nobits
.nv.global:
	.type		_ZN40_INTERNAL_82b85561_4_k_cu_906487e4_325254cute1_E,@object
	.size		_ZN40_INTERNAL_82b85561_4_k_cu_906487e4_325254cute1_E,(_ZN40_INTERNAL_82b85561_4_k_cu_906487e4_325254cuda3std3__45__cpo6cbeginE - _ZN40_INTERNAL_82b85561_4_k_cu_906487e4_325254cute1_E)
_ZN40_INTERNAL_82b85561_4_k_cu_906487e4_325254cute1_E:
	.zero		1
	.type		_ZN40_INTERNAL_82b85561_4_k_cu_906487e4_325254cuda3std3__45__cpo6cbeginE,@object
	.size		_ZN40_INTERNAL_82b85561_4_k_cu_906487e4_325254cuda3std3__45__cpo6cbeginE,(_ZN40_INTERNAL_82b85561_4_k_cu_906487e4_325254cuda3std3__48in_placeE - _ZN40_INTERNAL_82b85561_4_k_cu_906487e4_325254cuda3std3__45__cpo6cbeginE)
_ZN40_INTERNAL_82b85561_4_k_cu_906487e4_325254cuda3std3__45__cpo6cbeginE:
	.zero		1
	.type		_ZN40_INTERNAL_82b85561_4_k_cu_906487e4_325254cuda3std3__48in_placeE,@object
	.size		_ZN40_INTERNAL_82b85561_4_k_cu_906487e4_325254cuda3std3__48in_placeE,(_ZN40_INTERNAL_82b85561_4_k_cu_906487e4_325254cuda3std6ranges3__45__cpo9iter_moveE - _ZN40_INTERNAL_82b85561_4_k_cu_906487e4_325254cuda3std3__48in_placeE)
_ZN40_INTERNAL_82b85561_4_k_cu_906487e4_325254cuda3std3__48in_placeE:
	.zero		1
	.type		_ZN40_INTERNAL_82b85561_4_k_cu_906487e4_325254cuda3std6ranges3__45__cpo9iter_moveE,@object
	.size		_ZN40_INTERNAL_82b85561_4_k_cu_906487e4_325254cuda3std6ranges3__45__cpo9iter_moveE,(_ZN40_INTERNAL_82b85561_4_k_cu_906487e4_325254cuda3std3__45__cpo5beginE - _ZN40_INTERNAL_82b85561_4_k_cu_906487e4_325254cuda3std6ranges3__45__cpo9iter_moveE)
_ZN40_INTERNAL_82b85561_4_k_cu_906487e4_325254cuda3std6ranges3__45__cpo9iter_moveE:
	.zero		1
	.type		_ZN40_INTERNAL_82b85561_4_k_cu_906487e4_325254cuda3std3__45__cpo5beginE,@object
	.size		_ZN40_INTERNAL_82b85561_4_k_cu_906487e4_325254cuda3std3__45__cpo5beginE,(_ZN40_INTERNAL_82b85561_4_k_cu_906487e4_325254cuda3std3__442_GLOBAL__N__82b85561_4_k_cu_906487e4_325256ignoreE - _ZN40_INTERNAL_82b85561_4_k_cu_906487e4_325254cuda3std3__45__cpo5beginE)
_ZN40_INTERNAL_82b85561_4_k_cu_906487e4_325254cuda3std3__45__cpo5beginE:
	.zero		1
	.type		_ZN40_INTERNAL_82b85561_4_k_cu_906487e4_325254cuda3std3__442_GLOBAL__N__82b85561_4_k_cu_906487e4_325256ignoreE,@object
	.size		_ZN40_INTERNAL_82b85561_4_k_cu_906487e4_325254cuda3std3__442_GLOBAL__N__82b85561_4_k_cu_906487e4_325256ignoreE,(_ZN40_INTERNAL_82b85561_4_k_cu_906487e4_325254cute7productE - _ZN40_INTERNAL_82b85561_4_k_cu_906487e4_325254cuda3std3__442_GLOBAL__N__82b85561_4_k_cu_906487e4_325256ignoreE)
_ZN40_INTERNAL_82b85561_4_k_cu_906487e4_325254cuda3std3__442_GLOBAL__N__82b85561_4_k_cu_906487e4_325256ignoreE:
	.zero		1
	.type		_ZN40_INTERNAL_82b85561_4_k_cu_906487e4_325254cute7productE,@object
	.size		_ZN40_INTERNAL_82b85561_4_k_cu_906487e4_325254cute7productE,(_ZN40_INTERNAL_82b85561_4_k_cu_906487e4_325254cuda3std3__45__cpo3endE - _ZN40_INTERNAL_82b85561_4_k_cu_906487e4_325254cute7productE)
_ZN40_INTERNAL_82b85561_4_k_cu_906487e4_325254cute7productE:
	.zero		1
	.type		_ZN40_INTERNAL_82b85561_4_k_cu_906487e4_325254cuda3std3__45__cpo3endE,@object
	.size		_ZN40_INTERNAL_82b85561_4_k_cu_906487e4_325254cuda3std3__45__cpo3endE,(_ZN40_INTERNAL_82b85561_4_k_cu_906487e4_325254cuda3std3__419piecewise_constructE - _ZN40_INTERNAL_82b85561_4_k_cu_906487e4_325254cuda3std3__45__cpo3endE)
_ZN40_INTERNAL_82b85561_4_k_cu_906487e4_325254cuda3std3__45__cpo3endE:
	.zero		1
	.type		_ZN40_INTERNAL_82b85561_4_k_cu_906487e4_325254cuda3std3__419piecewise_constructE,@object
	.size		_ZN40_INTERNAL_82b85561_4_k_cu_906487e4_325254cuda3std3__419piecewise_constructE,(_ZN40_INTERNAL_82b85561_4_k_cu_906487e4_325254cuda3std3__45__cpo4cendE - _ZN40_INTERNAL_82b85561_4_k_cu_906487e4_325254cuda3std3__419piecewise_constructE)
_ZN40_INTERNAL_82b85561_4_k_cu_906487e4_325254cuda3std3__419piecewise_constructE:
	.zero		1
	.type		_ZN40_INTERNAL_82b85561_4_k_cu_906487e4_325254cuda3std3__45__cpo4cendE,@object
	.size		_ZN40_INTERNAL_82b85561_4_k_cu_906487e4_325254cuda3std3__45__cpo4cendE,(_ZN40_INTERNAL_82b85561_4_k_cu_906487e4_325254cuda3std6ranges3__45__cpo4swapE - _ZN40_INTERNAL_82b85561_4_k_cu_906487e4_325254cuda3std3__45__cpo4cendE)
_ZN40_INTERNAL_82b85561_4_k_cu_906487e4_325254cuda3std3__45__cpo4cendE:
	.zero		1
	.type		_ZN40_INTERNAL_82b85561_4_k_cu_906487e4_325254cuda3std6ranges3__45__cpo4swapE,@object
	.size		_ZN40_INTERNAL_82b85561_4_k_cu_906487e4_325254cuda3std6ranges3__45__cpo4swapE,(.L_8 - _ZN40_INTERNAL_82b85561_4_k_cu_906487e4_325254cuda3std6ranges3__45__cpo4swapE)
_ZN40_INTERNAL_82b85561_4_k_cu_906487e4_325254cuda3std6ranges3__45__cpo4swapE:
	.zero		1
.L_8:


//--------------------- .nv.constant0._ZN7cutlass13device_kernelINS_4gemm6kernel13GemmUniversalIN4cute5tupleIJiiiiEEENS1_10collective13CollectiveMmaINS1_34MainloopSm90TmaGmmaWarpSpecializedILi2ENS5_IJNS4_1CILi2EEENSA_ILi1EEESC_EEENS1_35KernelTmaWarpSpecializedCooperativeEEENS5_IJNSA_ILi128EEESG_NSA_ILi64EEEEEENS_6half_tENS5_IJlSC_lEEESJ_NS5_IJSC_llEEENS4_8TiledMMAINS4_8MMA_AtomIJNS4_4SM904GMMA26MMA_64x128x16_F32F16F16_SSILNSP_5MajorE0ELSR_1ELNSP_7ScaleInE1ELSS_1EEEEEENS4_6LayoutISD_NS5_IJSC_NSA_ILi0EEESW_EEEEENS5_IJNS4_10UnderscoreESZ_SZ_EEEEENS4_13SM90_TMA_LOADENS4_14ComposedLayoutINS4_7SwizzleILi3ELi4ELi3EEENS4_18smem_ptr_flag_bitsILi16EEENSV_INS5_IJNSA_ILi8EEESH_EEENS5_IJSH_SC_EEEEEEEvNS4_8identityENS4_23SM90_TMA_LOAD_MULTICASTENS13_IS15_S17_NSV_INS5_IJSH_S18_EEENS5_IJSC_SH_EEEEEEEvS1D_EENS_8epilogue10collective6detail29Sm90TmaWarpSpecializedAdapterINS1L_15DefaultEpilogueISJ_SK_SK_NS1K_6thread17LinearCombinationISJ_Li1EffLNS1P_9ScaleType4KindE0ELNS_15FloatRoundStyleE2ESJ_EENS1_15EpilogueDefaultEEEEEvvEEEEvNT_6ParamsE --------------------------
	.section	.nv.constant0._ZN7cutlass13device_kernelINS_4gemm6kernel13GemmUniversalIN4cute5tupleIJiiiiEEENS1_10collective13CollectiveMmaINS1_34MainloopSm90TmaGmmaWarpSpecializedILi2ENS5_IJNS4_1CILi2EEENSA_ILi1EEESC_EEENS1_35KernelTmaWarpSpecializedCooperativeEEENS5_IJNSA_ILi128EEESG_NSA_ILi64EEEEEENS_6half_tENS5_IJlSC_lEEESJ_NS5_IJSC_llEEENS4_8TiledMMAINS4_8MMA_AtomIJNS4_4SM904GMMA26MMA_64x128x16_F32F16F16_SSILNSP_5MajorE0ELSR_1ELNSP_7ScaleInE1ELSS_1EEEEEENS4_6LayoutISD_NS5_IJSC_NSA_ILi0EEESW_EEEEENS5_IJNS4_10UnderscoreESZ_SZ_EEEEENS4_13SM90_TMA_LOADENS4_14ComposedLayoutINS4_7SwizzleILi3ELi4ELi3EEENS4_18smem_ptr_flag_bitsILi16EEENSV_INS5_IJNSA_ILi8EEESH_EEENS5_IJSH_SC_EEEEEEEvNS4_8identityENS4_23SM90_TMA_LOAD_MULTICASTENS13_IS15_S17_NSV_INS5_IJSH_S18_EEENS5_IJSC_SH_EEEEEEEvS1D_EENS_8epilogue10collective6detail29Sm90TmaWarpSpecializedAdapterINS1L_15DefaultEpilogueISJ_SK_SK_NS1K_6thread17LinearCombinationISJ_Li1EffLNS1P_9ScaleType4KindE0ELNS_15FloatRoundStyleE2ESJ_EENS1_15EpilogueDefaultEEEEEvvEEEEvNT_6ParamsE,"a",@progbits
	.sectionflags	@""
	.align	4
.nv.constant0._ZN7cutlass13device_kernelINS_4gemm6kernel13GemmUniversalIN4cute5tupleIJiiiiEEENS1_10collective13CollectiveMmaINS1_34MainloopSm90TmaGmmaWarpSpecializedILi2ENS5_IJNS4_1CILi2EEENSA_ILi1EEESC_EEENS1_35KernelTmaWarpSpecializedCooperativeEEENS5_IJNSA_ILi128EEESG_NSA_ILi64EEEEEENS_6half_tENS5_IJlSC_lEEESJ_NS5_IJSC_llEEENS4_8TiledMMAINS4_8MMA_AtomIJNS4_4SM904GMMA26MMA_64x128x16_F32F16F16_SSILNSP_5MajorE0ELSR_1ELNSP_7ScaleInE1ELSS_1EEEEEENS4_6LayoutISD_NS5_IJSC_NSA_ILi0EEESW_EEEEENS5_IJNS4_10UnderscoreESZ_SZ_EEEEENS4_13SM90_TMA_LOADENS4_14ComposedLayoutINS4_7SwizzleILi3ELi4ELi3EEENS4_18smem_ptr_flag_bitsILi16EEENSV_INS5_IJNSA_ILi8EEESH_EEENS5_IJSH_SC_EEEEEEEvNS4_8identityENS4_23SM90_TMA_LOAD_MULTICASTENS13_IS15_S17_NSV_INS5_IJSH_S18_EEENS5_IJSC_SH_EEEEEEEvS1D_EENS_8epilogue10collective6detail29Sm90TmaWarpSpecializedAdapterINS1L_15DefaultEpilogueISJ_SK_SK_NS1K_6thread17LinearCombinationISJ_Li1EffLNS1P_9ScaleType4KindE0ELNS_15FloatRoundStyleE2ESJ_EENS1_15EpilogueDefaultEEEEEvvEEEEvNT_6ParamsE:
	.zero		1664


//--------------------- SYMBOLS --------------------------

	.type		.nv.reservedSmem.offset0,@object
	.size		.nv.reservedSmem.offset0,0x4
	.type		__assertfail,@function
